	.headerflags	@"EF_CUDA_TEXMODE_UNIFIED EF_CUDA_64BIT_ADDRESS EF_CUDA_SM89 EF_CUDA_VIRTUAL_SM(EF_CUDA_SM89)"
	.elftype	@"ET_EXEC"


//--------------------- .nv.info                  --------------------------
	.section	.nv.info,"",@"SHT_CUDA_INFO"
	.align	4


	//----- nvinfo : EIATTR_REGCOUNT
	.align		4
        /*0000*/ 	.byte	0x04, 0x2f
        /*0002*/ 	.short	(.L_1 - .L_0)
	.align		4
.L_0:
        /*0004*/ 	.word	index@(triton_poi_fused__unsafe_view_cat_clone_transpose_view_52)
        /*0008*/ 	.word	0x00000028


	//----- nvinfo : EIATTR_FRAME_SIZE
	.align		4
.L_1:
        /*000c*/ 	.byte	0x04, 0x11
        /*000e*/ 	.short	(.L_3 - .L_2)
	.align		4
.L_2:
        /*0010*/ 	.word	index@(triton_poi_fused__unsafe_view_cat_clone_transpose_view_52)
        /*0014*/ 	.word	0x00000000


	//----- nvinfo : EIATTR_MIN_STACK_SIZE
	.align		4
.L_3:
        /*0018*/ 	.byte	0x04, 0x12
        /*001a*/ 	.short	(.L_5 - .L_4)
	.align		4
.L_4:
        /*001c*/ 	.word	index@(triton_poi_fused__unsafe_view_cat_clone_transpose_view_52)
        /*0020*/ 	.word	0x00000000
.L_5:


//--------------------- .nv.info.triton_poi_fused__unsafe_view_cat_clone_transpose_view_52 --------------------------
	.section	.nv.info.triton_poi_fused__unsafe_view_cat_clone_transpose_view_52,"",@"SHT_CUDA_INFO"
	.sectionflags	@""
	.align	4


	//----- nvinfo : EIATTR_CUDA_API_VERSION
	.align		4
        /*0000*/ 	.byte	0x04, 0x37
        /*0002*/ 	.short	(.L_7 - .L_6)
.L_6:
        /*0004*/ 	.word	0x00000080


	//----- nvinfo : EIATTR_PARAM_CBANK
	.align		4
.L_7:
        /*0008*/ 	.byte	0x04, 0x0a
        /*000a*/ 	.short	(.L_9 - .L_8)
	.align		4
.L_8:
        /*000c*/ 	.word	index@(.nv.constant0.triton_poi_fused__unsafe_view_cat_clone_transpose_view_52)
        /*0010*/ 	.short	0x0160
        /*0012*/ 	.short	0x0030


	//----- nvinfo : EIATTR_CBANK_PARAM_SIZE
	.align		4
.L_9:
        /*0014*/ 	.byte	0x03, 0x19
        /*0016*/ 	.short	0x0030


	//----- nvinfo : EIATTR_KPARAM_INFO
	.align		4
        /*0018*/ 	.byte	0x04, 0x17
        /*001a*/ 	.short	(.L_11 - .L_10)
.L_10:
        /*001c*/ 	.word	0x00000000
        /*0020*/ 	.short	0x0005
        /*0022*/ 	.short	0x0028
        /*0024*/ 	.byte	0x00, 0xf4, 0x21, 0x00


	//----- nvinfo : EIATTR_KPARAM_INFO
	.align		4
.L_11:
        /*0028*/ 	.byte	0x04, 0x17
        /*002a*/ 	.short	(.L_13 - .L_12)
.L_12:
        /*002c*/ 	.word	0x00000000
        /*0030*/ 	.short	0x0004
        /*0032*/ 	.short	0x0020
        /*0034*/ 	.byte	0x00, 0xf0, 0x11, 0x00


	//----- nvinfo : EIATTR_KPARAM_INFO
	.align		4
.L_13:
        /*0038*/ 	.byte	0x04, 0x17
        /*003a*/ 	.short	(.L_15 - .L_14)
.L_14:
        /*003c*/ 	.word	0x00000000
        /*0040*/ 	.short	0x0003
        /*0042*/ 	.short	0x0018
        /*0044*/ 	.byte	0x00, 0xf4, 0x21, 0x00


	//----- nvinfo : EIATTR_KPARAM_INFO
	.align		4
.L_15:
        /*0048*/ 	.byte	0x04, 0x17
        /*004a*/ 	.short	(.L_17 - .L_16)
.L_16:
        /*004c*/ 	.word	0x00000000
        /*0050*/ 	.short	0x0002
        /*0052*/ 	.short	0x0010
        /*0054*/ 	.byte	0x00, 0xf4, 0x21, 0x00


	//----- nvinfo : EIATTR_KPARAM_INFO
	.align		4
.L_17:
        /*0058*/ 	.byte	0x04, 0x17
        /*005a*/ 	.short	(.L_19 - .L_18)
.L_18:
        /*005c*/ 	.word	0x00000000
        /*0060*/ 	.short	0x0001
        /*0062*/ 	.short	0x0008
        /*0064*/ 	.byte	0x00, 0xf4, 0x21, 0x00


	//----- nvinfo : EIATTR_KPARAM_INFO
	.align		4
.L_19:
        /*0068*/ 	.byte	0x04, 0x17
        /*006a*/ 	.short	(.L_21 - .L_20)
.L_20:
        /*006c*/ 	.word	0x00000000
        /*0070*/ 	.short	0x0000
        /*0072*/ 	.short	0x0000
        /*0074*/ 	.byte	0x00, 0xf4, 0x21, 0x00


	//----- nvinfo : EIATTR_MAXREG_COUNT
	.align		4
.L_21:
        /*0078*/ 	.byte	0x03, 0x1b
        /*007a*/ 	.short	0x00ff


	//----- nvinfo : EIATTR_EXIT_INSTR_OFFSETS
	.align		4
        /*007c*/ 	.byte	0x04, 0x1c
        /*007e*/ 	.short	(.L_23 - .L_22)


	//   ....[0]....
.L_22:
        /*0080*/ 	.word	0x000021d0


	//----- nvinfo : EIATTR_REQNTID
	.align		4
.L_23:
        /*0084*/ 	.byte	0x04, 0x10
        /*0086*/ 	.short	(.L_25 - .L_24)
.L_24:
        /*0088*/ 	.word	0x00000080
        /*008c*/ 	.word	0x00000001
        /*0090*/ 	.word	0x00000001
.L_25:


//--------------------- .nv.callgraph             --------------------------
	.section	.nv.callgraph,"",@"SHT_CUDA_CALLGRAPH"
	.align	4
	.sectionentsize	8
	.align		4
        /*0000*/ 	.word	0x00000000
	.align		4
        /*0004*/ 	.word	0xffffffff
	.align		4
        /*0008*/ 	.word	0x00000000
	.align		4
        /*000c*/ 	.word	0xfffffffe
	.align		4
        /*0010*/ 	.word	0x00000000
	.align		4
        /*0014*/ 	.word	0xfffffffd
	.align		4
        /*0018*/ 	.word	0x00000000
	.align		4
        /*001c*/ 	.word	0xfffffffc


//--------------------- .nv.rel.action            --------------------------
	.section	.nv.rel.action,"",@"SHT_CUDA_RELOCINFO"
	.align	8
	.sectionentsize	8
        /*0000*/ 	.byte	0x73, 0x00, 0x00, 0x00, 0x00, 0x00, 0x00, 0x00, 0x00, 0x00, 0x00, 0x11, 0x25, 0x00, 0x05, 0x36


//--------------------- .nv.constant0.triton_poi_fused__unsafe_view_cat_clone_transpose_view_52 --------------------------
	.section	.nv.constant0.triton_poi_fused__unsafe_view_cat_clone_transpose_view_52,"a",@progbits
	.sectionflags	@""
	.align	4
.nv.constant0.triton_poi_fused__unsafe_view_cat_clone_transpose_view_52:
	.zero		400


//--------------------- .text.triton_poi_fused__unsafe_view_cat_clone_transpose_view_52 --------------------------
	.section	.text.triton_poi_fused__unsafe_view_cat_clone_transpose_view_52,"ax",@progbits
	.sectioninfo	@"SHI_REGISTERS=40"
	.align	128
        .global         triton_poi_fused__unsafe_view_cat_clone_transpose_view_52
        .type           triton_poi_fused__unsafe_view_cat_clone_transpose_view_52,@function
        .size           triton_poi_fused__unsafe_view_cat_clone_transpose_view_52,(.L_x_1 - triton_poi_fused__unsafe_view_cat_clone_transpose_view_52)
        .other          triton_poi_fused__unsafe_view_cat_clone_transpose_view_52,@"STO_CUDA_ENTRY STV_DEFAULT"
triton_poi_fused__unsafe_view_cat_clone_transpose_view_52:
.text.triton_poi_fused__unsafe_view_cat_clone_transpose_view_52:
[----:B------:R-:W-:Y:S02]  /*0000*/  IMAD.MOV.U32 R1, RZ, RZ, c[0x0][0x28] ;  /* 0x00000a00ff017624 */ /* 0x000fe400078e00ff */
[----:B------:R-:W0:Y:S01]  /*0010*/  S2R R0, SR_TID.X ;  /* 0x0000000000007919 */ /* 0x000e220000002100 */
[----:B------:R-:W-:-:S03]  /*0020*/  ULDC.64 UR4, c[0x0][0x118] ;  /* 0x0000460000047ab9 */ /* 0x000fc60000000a00 */
[----:B------:R-:W1:Y:S01]  /*0030*/  S2R R3, SR_CTAID.X ;  /* 0x0000000000037919 */ /* 0x000e620000002500 */
[----:B0-----:R-:W-:-:S05]  /*0040*/  IMAD.SHL.U32 R0, R0, 0x4, RZ ;  /* 0x0000000400007824 */ /* 0x001fca00078e00ff */
[----:B------:R-:W-:-:S05]  /*0050*/  LOP3.LUT R0, R0, 0x1fc, RZ, 0xc0, !PT ;  /* 0x000001fc00007812 */ /* 0x000fca00078ec0ff */
[----:B-1----:R-:W-:-:S04]  /*0060*/  IMAD R2, R3, 0x400, R0 ;  /* 0x0000040003027824 */ /* 0x002fc800078e0200 */
[C---:B------:R-:W-:Y:S01]  /*0070*/  IMAD.HI R26, R2.reuse, 0x2aaaaaab, RZ ;  /* 0x2aaaaaab021a7827 */ /* 0x040fe200078e02ff */
[C---:B------:R-:W-:Y:S02]  /*0080*/  IADD3 R19, R2.reuse, 0x1, RZ ;  /* 0x0000000102137810 */ /* 0x040fe40007ffe0ff */
[C---:B------:R-:W-:Y:S01]  /*0090*/  IADD3 R13, R2.reuse, 0x2, RZ ;  /* 0x00000002020d7810 */ /* 0x040fe20007ffe0ff */
[C---:B------:R-:W-:Y:S01]  /*00a0*/  IMAD.HI R7, R2.reuse, 0x2aaaaaab, RZ ;  /* 0x2aaaaaab02077827 */ /* 0x040fe200078e02ff */
[----:B------:R-:W-:Y:S02]  /*00b0*/  SHF.R.U32.HI R3, RZ, 0x1f, R26 ;  /* 0x0000001fff037819 */ /* 0x000fe4000001161a */
[----:B------:R-:W-:Y:S01]  /*00c0*/  IADD3 R12, R2, 0x203, RZ ;  /* 0x00000203020c7810 */ /* 0x000fe20007ffe0ff */
[----:B------:R-:W-:Y:S01]  /*00d0*/  IMAD.HI R0, R19, 0x2aaaaaab, RZ ;  /* 0x2aaaaaab13007827 */ /* 0x000fe200078e02ff */
[CC--:B------:R-:W-:Y:S02]  /*00e0*/  LEA.HI.SX32 R5, R26.reuse, R3.reuse, 0x19 ;  /* 0x000000031a057211 */ /* 0x0c0fe400078fcaff */
[----:B------:R-:W-:Y:S01]  /*00f0*/  LEA.HI R26, R26, R3, RZ, 0x13 ;  /* 0x000000031a1a7211 */ /* 0x000fe200078f98ff */
[----:B------:R-:W-:Y:S01]  /*0100*/  IMAD.HI R4, R13, 0x2aaaaaab, RZ ;  /* 0x2aaaaaab0d047827 */ /* 0x000fe200078e02ff */
[----:B------:R-:W-:-:S02]  /*0110*/  SHF.R.U32.HI R3, RZ, 0x1f, R0 ;  /* 0x0000001fff037819 */ /* 0x000fc40000011600 */
[----:B------:R-:W-:Y:S01]  /*0120*/  SHF.R.U32.HI R6, RZ, 0x1f, R7 ;  /* 0x0000001fff067819 */ /* 0x000fe20000011607 */
[----:B------:R-:W-:Y:S01]  /*0130*/  IMAD.HI R18, R12, 0x2aaaaaab, RZ ;  /* 0x2aaaaaab0c127827 */ /* 0x000fe200078e02ff */
[----:B------:R-:W-:Y:S02]  /*0140*/  LEA.HI R0, R0, R3, RZ, 0x19 ;  /* 0x0000000300007211 */ /* 0x000fe400078fc8ff */
[----:B------:R-:W-:Y:S02]  /*0150*/  SHF.R.U32.HI R9, RZ, 0x1f, R4 ;  /* 0x0000001fff097819 */ /* 0x000fe40000011604 */
[----:B------:R-:W-:Y:S01]  /*0160*/  SHF.R.U32.HI R23, RZ, 0x1f, R18 ;  /* 0x0000001fff177819 */ /* 0x000fe20000011612 */
[----:B------:R-:W-:Y:S01]  /*0170*/  IMAD R19, R0, -0x300, R19 ;  /* 0xfffffd0000137824 */ /* 0x000fe200078e0213 */
[----:B------:R-:W-:Y:S02]  /*0180*/  IADD3 R10, R2, 0x3, RZ ;  /* 0x00000003020a7810 */ /* 0x000fe40007ffe0ff */
[----:B------:R-:W-:-:S02]  /*0190*/  LEA.HI R8, R4, R9, RZ, 0x19 ;  /* 0x0000000904087211 */ /* 0x000fc400078fc8ff */
[----:B------:R-:W-:Y:S01]  /*01a0*/  LEA.HI R23, R18, R23, RZ, 0x19 ;  /* 0x0000001712177211 */ /* 0x000fe200078fc8ff */
[----:B------:R-:W-:Y:S01]  /*01b0*/  IMAD R18, R5, -0x300, R2 ;  /* 0xfffffd0005127824 */ /* 0x000fe200078e0202 */
[----:B------:R-:W-:Y:S01]  /*01c0*/  LEA.HI.SX32 R7, R7, R6, 0x19 ;  /* 0x0000000607077211 */ /* 0x000fe200078fcaff */
[----:B------:R-:W-:Y:S01]  /*01d0*/  IMAD.HI R4, R10, 0x2aaaaaab, RZ ;  /* 0x2aaaaaab0a047827 */ /* 0x000fe200078e02ff */
[----:B------:R-:W-:Y:S02]  /*01e0*/  LEA.HI R0, R5, R5, RZ, 0x6 ;  /* 0x0000000505007211 */ /* 0x000fe400078f30ff */
[----:B------:R-:W-:Y:S01]  /*01f0*/  IADD3 R6, R2, 0x201, RZ ;  /* 0x0000020102067810 */ /* 0x000fe20007ffe0ff */
[----:B------:R-:W-:Y:S01]  /*0200*/  IMAD R13, R8, -0x300, R13 ;  /* 0xfffffd00080d7824 */ /* 0x000fe200078e020d */
[----:B------:R-:W-:Y:S01]  /*0210*/  IADD3 R3, R2, 0x202, RZ ;  /* 0x0000020202037810 */ /* 0x000fe20007ffe0ff */
[----:B------:R-:W-:Y:S01]  /*0220*/  IMAD R12, R23, -0x300, R12 ;  /* 0xfffffd00170c7824 */ /* 0x000fe200078e020c */
[----:B------:R-:W-:Y:S01]  /*0230*/  LOP3.LUT R0, R0, 0x3ffffc0, RZ, 0xc0, !PT ;  /* 0x03ffffc000007812 */ /* 0x000fe200078ec0ff */
[----:B------:R-:W-:Y:S01]  /*0240*/  IMAD.HI R14, R6, 0x2aaaaaab, RZ ;  /* 0x2aaaaaab060e7827 */ /* 0x000fe200078e02ff */
[----:B------:R-:W-:-:S02]  /*0250*/  PRMT R8, R18, 0x9910, RZ ;  /* 0x0000991012087816 */ /* 0x000fc400000000ff */
[----:B------:R-:W-:Y:S01]  /*0260*/  IADD3 R11, R2, 0x200, RZ ;  /* 0x00000200020b7810 */ /* 0x000fe20007ffe0ff */
[----:B------:R-:W-:Y:S01]  /*0270*/  IMAD.HI R16, R3, 0x2aaaaaab, RZ ;  /* 0x2aaaaaab03107827 */ /* 0x000fe200078e02ff */
[----:B------:R-:W-:Y:S02]  /*0280*/  SHF.R.U32.HI R9, RZ, 0x1f, R4 ;  /* 0x0000001fff097819 */ /* 0x000fe40000011604 */
[----:B------:R-:W-:Y:S01]  /*0290*/  SHF.R.U32.HI R17, RZ, 0x1f, R14 ;  /* 0x0000001fff117819 */ /* 0x000fe2000001160e */
[----:B------:R-:W-:Y:S01]  /*02a0*/  IMAD.IADD R5, R5, 0x1, -R0 ;  /* 0x0000000105057824 */ /* 0x000fe200078e0a00 */
[----:B------:R-:W-:Y:S01]  /*02b0*/  SHF.R.U32.HI R21, RZ, 0x1f, R16 ;  /* 0x0000001fff157819 */ /* 0x000fe20000011610 */
[----:B------:R-:W-:Y:S01]  /*02c0*/  IMAD.MOV.U32 R0, RZ, RZ, R8 ;  /* 0x000000ffff007224 */ /* 0x000fe200078e0008 */
[----:B------:R-:W-:Y:S01]  /*02d0*/  LEA.HI R9, R4, R9, RZ, 0x19 ;  /* 0x0000000904097211 */ /* 0x000fe200078fc8ff */
[----:B------:R-:W-:Y:S01]  /*02e0*/  IMAD.HI R32, R11, 0x2aaaaaab, RZ ;  /* 0x2aaaaaab0b207827 */ /* 0x000fe200078e02ff */
[----:B------:R-:W-:-:S02]  /*02f0*/  LEA.HI R17, R14, R17, RZ, 0x19 ;  /* 0x000000110e117211 */ /* 0x000fc400078fc8ff */
[----:B------:R-:W-:Y:S01]  /*0300*/  LEA.HI R16, R16, R21, RZ, 0x19 ;  /* 0x0000001510107211 */ /* 0x000fe200078fc8ff */
[----:B------:R-:W-:Y:S01]  /*0310*/  IMAD R10, R9, -0x300, R10 ;  /* 0xfffffd00090a7824 */ /* 0x000fe200078e020a */
[----:B------:R-:W-:Y:S01]  /*0320*/  SHF.R.S32.HI R0, RZ, 0xf, R0 ;  /* 0x0000000fff007819 */ /* 0x000fe20000011400 */
[----:B------:R-:W-:Y:S01]  /*0330*/  IMAD R6, R17, -0x300, R6 ;  /* 0xfffffd0011067824 */ /* 0x000fe200078e0206 */
[----:B------:R-:W-:Y:S01]  /*0340*/  SHF.R.U32.HI R15, RZ, 0x1f, R32 ;  /* 0x0000001fff0f7819 */ /* 0x000fe20000011620 */
[----:B------:R-:W-:Y:S01]  /*0350*/  IMAD R3, R16, -0x300, R3 ;  /* 0xfffffd0010037824 */ /* 0x000fe200078e0203 */
[----:B------:R-:W-:Y:S01]  /*0360*/  LOP3.LUT R9, R0, 0xffff, RZ, 0xc0, !PT ;  /* 0x0000ffff00097812 */ /* 0x000fe200078ec0ff */
[----:B------:R-:W-:Y:S01]  /*0370*/  IMAD R17, R7, -0x300, R2 ;  /* 0xfffffd0007117824 */ /* 0x000fe200078e0202 */
[----:B------:R-:W-:Y:S01]  /*0380*/  PRMT R8, R19, 0x9910, RZ ;  /* 0x0000991013087816 */ /* 0x000fe200000000ff */
[----:B------:R-:W-:Y:S01]  /*0390*/  IMAD.SHL.U32 R16, R7, 0x100, RZ ;  /* 0x0000010007107824 */ /* 0x000fe200078e00ff */
[----:B------:R-:W-:Y:S01]  /*03a0*/  LOP3.LUT R7, R18, 0xffffff00, RZ, 0xc0, !PT ;  /* 0xffffff0012077812 */ /* 0x000fe200078ec0ff */
[----:B------:R-:W-:Y:S01]  /*03b0*/  IMAD R26, R26, 0x100, R5 ;  /* 0x000001001a1a7824 */ /* 0x000fe200078e0205 */
[----:B------:R-:W-:-:S02]  /*03c0*/  LEA.HI.SX32 R4, R32, R15, 0x19 ;  /* 0x0000000f20047211 */ /* 0x000fc400078fcaff */
[----:B------:R-:W-:Y:S01]  /*03d0*/  LEA.HI R0, R9, R18, RZ, 0x16 ;  /* 0x0000001209007211 */ /* 0x000fe200078fb0ff */
[----:B------:R-:W-:Y:S01]  /*03e0*/  IMAD.MOV.U32 R9, RZ, RZ, R8 ;  /* 0x000000ffff097224 */ /* 0x000fe200078e0008 */
[----:B------:R-:W-:Y:S01]  /*03f0*/  ISETP.NE.AND P0, PT, R7, 0x100, PT ;  /* 0x000001000700780c */ /* 0x000fe20003f05270 */
[C---:B------:R-:W-:Y:S01]  /*0400*/  IMAD R11, R4.reuse, -0x300, R11 ;  /* 0xfffffd00040b7824 */ /* 0x040fe200078e020b */
[----:B------:R-:W-:Y:S01]  /*0410*/  LEA.HI R7, R4, R4, RZ, 0x6 ;  /* 0x0000000404077211 */ /* 0x000fe200078f30ff */
[----:B------:R-:W-:Y:S01]  /*0420*/  IMAD.SHL.U32 R26, R26, 0x40, RZ ;  /* 0x000000401a1a7824 */ /* 0x000fe200078e00ff */
[----:B------:R-:W-:Y:S02]  /*0430*/  SHF.R.S32.HI R5, RZ, 0xf, R9 ;  /* 0x0000000fff057819 */ /* 0x000fe40000011409 */
[----:B------:R-:W-:Y:S02]  /*0440*/  LOP3.LUT R8, R0, 0xffc0, RZ, 0xc0, !PT ;  /* 0x0000ffc000087812 */ /* 0x000fe400078ec0ff */
[----:B------:R-:W-:-:S02]  /*0450*/  LOP3.LUT R7, R7, 0x3ffffc0, RZ, 0xc0, !PT ;  /* 0x03ffffc007077812 */ /* 0x000fc400078ec0ff */
[----:B------:R-:W-:Y:S01]  /*0460*/  LOP3.LUT R28, R5, 0xffff, RZ, 0xc0, !PT ;  /* 0x0000ffff051c7812 */ /* 0x000fe200078ec0ff */
[----:B------:R-:W-:Y:S01]  /*0470*/  IMAD.MOV R8, RZ, RZ, -R8 ;  /* 0x000000ffff087224 */ /* 0x000fe200078e0a08 */
[----:B------:R-:W-:Y:S01]  /*0480*/  LEA.HI R32, R32, R15, RZ, 0x13 ;  /* 0x0000000f20207211 */ /* 0x000fe200078f98ff */
[----:B------:R-:W-:Y:S01]  /*0490*/  IMAD.IADD R7, R4, 0x1, -R7 ;  /* 0x0000000104077824 */ /* 0x000fe200078e0a07 */
[----:B------:R-:W-:Y:S02]  /*04a0*/  IADD3 R4, R18, -0x100, RZ ;  /* 0xffffff0012047810 */ /* 0x000fe40007ffe0ff */
[----:B------:R-:W-:Y:S01]  /*04b0*/  LEA.HI R28, R28, R19, RZ, 0x16 ;  /* 0x000000131c1c7211 */ /* 0x000fe200078fb0ff */
[----:B------:R-:W-:Y:S01]  /*04c0*/  IMAD R32, R32, 0x100, R7 ;  /* 0x0000010020207824 */ /* 0x000fe200078e0207 */
[C---:B------:R-:W-:Y:S02]  /*04d0*/  ISETP.GT.AND P3, PT, R17.reuse, 0x1ff, PT ;  /* 0x000001ff1100780c */ /* 0x040fe40003f64270 */
[----:B------:R-:W-:Y:S01]  /*04e0*/  SHF.R.S32.HI R15, RZ, 0x1f, R17 ;  /* 0x0000001fff0f7819 */ /* 0x000fe20000011411 */
[----:B------:R-:W-:Y:S01]  /*04f0*/  IMAD.SHL.U32 R32, R32, 0x40, RZ ;  /* 0x0000004020207824 */ /* 0x000fe200078e00ff */
[----:B------:R-:W-:-:S02]  /*0500*/  IADD3 R17, P1, R17, R16, RZ ;  /* 0x0000001011117210 */ /* 0x000fc40007f3e0ff */
[----:B------:R-:W-:Y:S02]  /*0510*/  PRMT R5, R8, 0x7710, RZ ;  /* 0x0000771008057816 */ /* 0x000fe400000000ff */
[----:B------:R-:W-:Y:S02]  /*0520*/  PRMT R8, R4, 0x9910, RZ ;  /* 0x0000991004087816 */ /* 0x000fe400000000ff */
[----:B------:R-:W-:Y:S02]  /*0530*/  LOP3.LUT R7, R28, 0xffc0, RZ, 0xc0, !PT ;  /* 0x0000ffc01c077812 */ /* 0x000fe400078ec0ff */
[----:B------:R-:W-:Y:S02]  /*0540*/  LEA.HI.X.SX32 R16, R16, R15, 0x1, P1 ;  /* 0x0000000f10107211 */ /* 0x000fe400008f0eff */
[----:B------:R-:W-:Y:S01]  /*0550*/  PRMT R9, R13, 0x9910, RZ ;  /* 0x000099100d097816 */ /* 0x000fe200000000ff */
[----:B------:R-:W-:Y:S01]  /*0560*/  IMAD.MOV R14, RZ, RZ, -R7 ;  /* 0x000000ffff0e7224 */ /* 0x000fe200078e0a07 */
[C---:B------:R-:W-:Y:S01]  /*0570*/  ISETP.GE.AND P1, PT, R18.reuse, 0x100, PT ;  /* 0x000001001200780c */ /* 0x040fe20003f26270 */
[----:B------:R-:W-:Y:S01]  /*0580*/  IMAD.IADD R18, R18, 0x1, R5 ;  /* 0x0000000112127824 */ /* 0x000fe200078e0205 */
[----:B------:R-:W-:-:S02]  /*0590*/  SHF.R.S32.HI R8, RZ, 0xf, R8 ;  /* 0x0000000fff087819 */ /* 0x000fc40000011408 */
[----:B------:R-:W-:Y:S02]  /*05a0*/  IADD3 R5, R19, -0x100, RZ ;  /* 0xffffff0013057810 */ /* 0x000fe40007ffe0ff */
[----:B------:R-:W-:Y:S02]  /*05b0*/  SHF.R.S32.HI R7, RZ, 0xf, R9 ;  /* 0x0000000fff077819 */ /* 0x000fe40000011409 */
[----:B------:R-:W-:Y:S02]  /*05c0*/  LOP3.LUT R9, R8, 0xffff, RZ, 0xc0, !PT ;  /* 0x0000ffff08097812 */ /* 0x000fe400078ec0ff */
[----:B------:R-:W-:Y:S02]  /*05d0*/  PRMT R15, R5, 0x9910, RZ ;  /* 0x00009910050f7816 */ /* 0x000fe400000000ff */
[----:B------:R-:W-:Y:S02]  /*05e0*/  LOP3.LUT R8, R7, 0xffff, RZ, 0xc0, !PT ;  /* 0x0000ffff07087812 */ /* 0x000fe400078ec0ff */
[----:B------:R-:W-:-:S02]  /*05f0*/  PRMT R14, R14, 0x7710, RZ ;  /* 0x000077100e0e7816 */ /* 0x000fc400000000ff */
[----:B------:R-:W-:Y:S02]  /*0600*/  LEA.HI R22, R9, R4, RZ, 0x16 ;  /* 0x0000000409167211 */ /* 0x000fe400078fb0ff */
[----:B------:R-:W-:Y:S01]  /*0610*/  SHF.R.S32.HI R7, RZ, 0xf, R15 ;  /* 0x0000000fff077819 */ /* 0x000fe2000001140f */
[----:B------:R-:W-:Y:S01]  /*0620*/  IMAD.IADD R19, R19, 0x1, R14 ;  /* 0x0000000113137824 */ /* 0x000fe200078e020e */
[----:B------:R-:W-:Y:S02]  /*0630*/  LEA.HI R27, R8, R13, RZ, 0x16 ;  /* 0x0000000d081b7211 */ /* 0x000fe400078fb0ff */
[----:B------:R-:W-:Y:S02]  /*0640*/  LOP3.LUT R8, R22, 0xffc0, RZ, 0xc0, !PT ;  /* 0x0000ffc016087812 */ /* 0x000fe400078ec0ff */
[----:B------:R-:W-:Y:S02]  /*0650*/  LOP3.LUT R14, R7, 0xffff, RZ, 0xc0, !PT ;  /* 0x0000ffff070e7812 */ /* 0x000fe400078ec0ff */
[----:B------:R-:W-:Y:S01]  /*0660*/  LOP3.LUT R7, R27, 0xffc0, RZ, 0xc0, !PT ;  /* 0x0000ffc01b077812 */ /* 0x000fe200078ec0ff */
[----:B------:R-:W-:Y:S01]  /*0670*/  IMAD.MOV R15, RZ, RZ, -R8 ;  /* 0x000000ffff0f7224 */ /* 0x000fe200078e0a08 */
[----:B------:R-:W-:-:S02]  /*0680*/  PRMT R9, R6, 0x9910, RZ ;  /* 0x0000991006097816 */ /* 0x000fc400000000ff */
[----:B------:R-:W-:Y:S01]  /*0690*/  LEA.HI R8, R14, R5, RZ, 0x16 ;  /* 0x000000050e087211 */ /* 0x000fe200078fb0ff */
[----:B------:R-:W-:Y:S01]  /*06a0*/  IMAD.MOV R14, RZ, RZ, -R7 ;  /* 0x000000ffff0e7224 */ /* 0x000fe200078e0a07 */
[----:B------:R-:W-:Y:S02]  /*06b0*/  SHF.R.S32.HI R7, RZ, 0xf, R9 ;  /* 0x0000000fff077819 */ /* 0x000fe40000011409 */
[----:B------:R-:W-:Y:S02]  /*06c0*/  LOP3.LUT R9, R8, 0xffc0, RZ, 0xc0, !PT ;  /* 0x0000ffc008097812 */ /* 0x000fe400078ec0ff */
[----:B------:R-:W-:Y:S02]  /*06d0*/  PRMT R14, R14, 0x7710, RZ ;  /* 0x000077100e0e7816 */ /* 0x000fe400000000ff */
[----:B------:R-:W-:Y:S01]  /*06e0*/  LOP3.LUT R7, R7, 0xffff, RZ, 0xc0, !PT ;  /* 0x0000ffff07077812 */ /* 0x000fe200078ec0ff */
[----:B------:R-:W-:Y:S01]  /*06f0*/  IMAD.MOV R24, RZ, RZ, -R9 ;  /* 0x000000ffff187224 */ /* 0x000fe200078e0a09 */
[----:B------:R-:W-:Y:S01]  /*0700*/  PRMT R15, R15, 0x7710, RZ ;  /* 0x000077100f0f7816 */ /* 0x000fe200000000ff */
[C---:B------:R-:W-:Y:S01]  /*0710*/  IMAD.IADD R9, R13.reuse, 0x1, R14 ;  /* 0x000000010d097824 */ /* 0x040fe200078e020e */
[----:B------:R-:W-:-:S02]  /*0720*/  IADD3 R20, R13, -0x100, RZ ;  /* 0xffffff000d147810 */ /* 0x000fc40007ffe0ff */
[----:B------:R-:W-:Y:S01]  /*0730*/  LEA.HI R13, R7, R6, RZ, 0x16 ;  /* 0x00000006070d7211 */ /* 0x000fe200078fb0ff */
[----:B------:R-:W-:Y:S01]  /*0740*/  IMAD.IADD R4, R4, 0x1, R15 ;  /* 0x0000000104047824 */ /* 0x000fe200078e020f */
[----:B------:R-:W-:Y:S02]  /*0750*/  PRMT R15, R20, 0x9910, RZ ;  /* 0x00009910140f7816 */ /* 0x000fe400000000ff */
[----:B------:R-:W-:Y:S02]  /*0760*/  LOP3.LUT R7, R13, 0xffc0, RZ, 0xc0, !PT ;  /* 0x0000ffc00d077812 */ /* 0x000fe400078ec0ff */
[----:B------:R-:W-:Y:S02]  /*0770*/  PRMT R14, R3, 0x9910, RZ ;  /* 0x00009910030e7816 */ /* 0x000fe400000000ff */
[----:B------:R-:W-:Y:S01]  /*0780*/  SHF.R.S32.HI R15, RZ, 0xf, R15 ;  /* 0x0000000fff0f7819 */ /* 0x000fe2000001140f */
[----:B------:R-:W-:Y:S01]  /*0790*/  IMAD.MOV R21, RZ, RZ, -R7 ;  /* 0x000000ffff157224 */ /* 0x000fe200078e0a07 */
[----:B------:R-:W-:-:S02]  /*07a0*/  SHF.R.S32.HI R14, RZ, 0xf, R14 ;  /* 0x0000000fff0e7819 */ /* 0x000fc4000001140e */
[----:B------:R-:W-:Y:S02]  /*07b0*/  IADD3 R7, R11, -0x100, RZ ;  /* 0xffffff000b077810 */ /* 0x000fe40007ffe0ff */
[----:B------:R-:W-:Y:S02]  /*07c0*/  LOP3.LUT R25, R15, 0xffff, RZ, 0xc0, !PT ;  /* 0x0000ffff0f197812 */ /* 0x000fe400078ec0ff */
[----:B------:R-:W-:Y:S02]  /*07d0*/  LOP3.LUT R14, R14, 0xffff, RZ, 0xc0, !PT ;  /* 0x0000ffff0e0e7812 */ /* 0x000fe400078ec0ff */
[----:B------:R-:W-:Y:S02]  /*07e0*/  PRMT R21, R21, 0x7710, RZ ;  /* 0x0000771015157816 */ /* 0x000fe400000000ff */
[----:B------:R-:W-:Y:S02]  /*07f0*/  PRMT R23, R7, 0x9910, RZ ;  /* 0x0000991007177816 */ /* 0x000fe400000000ff */
[----:B------:R-:W-:Y:S01]  /*0800*/  LEA.HI R25, R25, R20, RZ, 0x16 ;  /* 0x0000001419197211 */ /* 0x000fe200078fb0ff */
[----:B------:R-:W-:Y:S01]  /*0810*/  IMAD.IADD R15, R6, 0x1, R21 ;  /* 0x00000001060f7824 */ /* 0x000fe200078e0215 */
[----:B------:R-:W-:Y:S01]  /*0820*/  LEA.HI R14, R14, R3, RZ, 0x16 ;  /* 0x000000030e0e7211 */ /* 0x000fe200078fb0ff */
[----:B------:R-:W-:Y:S01]  /*0830*/  IMAD.MOV.U32 R21, RZ, RZ, R23 ;  /* 0x000000ffff157224 */ /* 0x000fe200078e0017 */
[----:B------:R-:W-:-:S02]  /*0840*/  PRMT R24, R24, 0x7710, RZ ;  /* 0x0000771018187816 */ /* 0x000fc400000000ff */
[----:B------:R-:W-:Y:S02]  /*0850*/  IADD3 R31, R6, -0x100, RZ ;  /* 0xffffff00061f7810 */ /* 0x000fe40007ffe0ff */
[----:B------:R-:W-:Y:S01]  /*0860*/  LOP3.LUT R23, R25, 0xffc0, RZ, 0xc0, !PT ;  /* 0x0000ffc019177812 */ /* 0x000fe200078ec0ff */
[----:B------:R-:W-:Y:S01]  /*0870*/  IMAD.IADD R5, R5, 0x1, R24 ;  /* 0x0000000105057824 */ /* 0x000fe200078e0218 */
[----:B------:R-:W-:Y:S02]  /*0880*/  LOP3.LUT R6, R14, 0xffc0, RZ, 0xc0, !PT ;  /* 0x0000ffc00e067812 */ /* 0x000fe400078ec0ff */
[----:B------:R-:W-:Y:S01]  /*0890*/  PRMT R29, R31, 0x9910, RZ ;  /* 0x000099101f1d7816 */ /* 0x000fe200000000ff */
[----:B------:R-:W-:Y:S01]  /*08a0*/  IMAD.MOV R30, RZ, RZ, -R23 ;  /* 0x000000ffff1e7224 */ /* 0x000fe200078e0a17 */
[----:B------:R-:W-:Y:S01]  /*08b0*/  SHF.R.S32.HI R21, RZ, 0xf, R21 ;  /* 0x0000000fff157819 */ /* 0x000fe20000011415 */
[----:B------:R-:W-:Y:S01]  /*08c0*/  IMAD.MOV R24, RZ, RZ, -R6 ;  /* 0x000000ffff187224 */ /* 0x000fe200078e0a06 */
[----:B------:R-:W-:-:S02]  /*08d0*/  SHF.R.S32.HI R23, RZ, 0xf, R29 ;  /* 0x0000000fff177819 */ /* 0x000fc4000001141d */
[----:B------:R-:W-:Y:S02]  /*08e0*/  LOP3.LUT R6, R21, 0xffff, RZ, 0xc0, !PT ;  /* 0x0000ffff15067812 */ /* 0x000fe400078ec0ff */
[----:B------:R-:W-:Y:S02]  /*08f0*/  PRMT R29, R30, 0x7710, RZ ;  /* 0x000077101e1d7816 */ /* 0x000fe400000000ff */
[----:B------:R-:W-:Y:S02]  /*0900*/  PRMT R24, R24, 0x7710, RZ ;  /* 0x0000771018187816 */ /* 0x000fe400000000ff */
[----:B------:R-:W-:Y:S01]  /*0910*/  LEA.HI R21, R6, R7, RZ, 0x16 ;  /* 0x0000000706157211 */ /* 0x000fe200078fb0ff */
[----:B------:R-:W-:Y:S01]  /*0920*/  IMAD.IADD R6, R20, 0x1, R29 ;  /* 0x0000000114067824 */ /* 0x000fe200078e021d */
[C---:B------:R-:W-:Y:S01]  /*0930*/  IADD3 R30, R3.reuse, -0x100, RZ ;  /* 0xffffff00031e7810 */ /* 0x040fe20007ffe0ff */
[----:B------:R-:W-:Y:S01]  /*0940*/  IMAD.IADD R24, R3, 0x1, R24 ;  /* 0x0000000103187824 */ /* 0x000fe200078e0218 */
[----:B------:R-:W-:-:S02]  /*0950*/  LOP3.LUT R20, R23, 0xffff, RZ, 0xc0, !PT ;  /* 0x0000ffff17147812 */ /* 0x000fc400078ec0ff */
[----:B------:R-:W-:Y:S02]  /*0960*/  LOP3.LUT R3, R21, 0xffc0, RZ, 0xc0, !PT ;  /* 0x0000ffc015037812 */ /* 0x000fe400078ec0ff */
[----:B------:R-:W-:Y:S02]  /*0970*/  PRMT R23, R30, 0x9910, RZ ;  /* 0x000099101e177816 */ /* 0x000fe400000000ff */
[----:B------:R-:W-:Y:S01]  /*0980*/  LEA.HI R20, R20, R31, RZ, 0x16 ;  /* 0x0000001f14147211 */ /* 0x000fe200078fb0ff */
[----:B------:R-:W-:Y:S01]  /*0990*/  IMAD.MOV R34, RZ, RZ, -R3 ;  /* 0x000000ffff227224 */ /* 0x000fe200078e0a03 */
[----:B------:R-:W-:Y:S01]  /*09a0*/  LOP3.LUT R29, R0, 0xffff, RZ, 0xc0, !PT ;  /* 0x0000ffff001d7812 */ /* 0x000fe200078ec0ff */
[----:B------:R-:W-:Y:S01]  /*09b0*/  IMAD.MOV.U32 R3, RZ, RZ, R23 ;  /* 0x000000ffff037224 */ /* 0x000fe200078e0017 */
[----:B------:R-:W-:Y:S02]  /*09c0*/  LOP3.LUT R23, R20, 0xffc0, RZ, 0xc0, !PT ;  /* 0x0000ffc014177812 */ /* 0x000fe400078ec0ff */
[----:B------:R-:W-:-:S02]  /*09d0*/  SHF.R.U32.HI R29, RZ, 0x6, R29 ;  /* 0x00000006ff1d7819 */ /* 0x000fc4000001161d */
[----:B------:R-:W-:Y:S01]  /*09e0*/  SHF.R.S32.HI R3, RZ, 0xf, R3 ;  /* 0x0000000fff037819 */ /* 0x000fe20000011403 */
[----:B------:R-:W-:Y:S01]  /*09f0*/  IMAD.MOV R23, RZ, RZ, -R23 ;  /* 0x000000ffff177224 */ /* 0x000fe200078e0a17 */
[----:B------:R-:W-:Y:S02]  /*0a00*/  LOP3.LUT R28, R28, 0xffff, RZ, 0xc0, !PT ;  /* 0x0000ffff1c1c7812 */ /* 0x000fe400078ec0ff */
[----:B------:R-:W-:Y:S02]  /*0a10*/  LOP3.LUT R3, R3, 0xffff, RZ, 0xc0, !PT ;  /* 0x0000ffff03037812 */ /* 0x000fe400078ec0ff */
[----:B------:R-:W-:Y:S02]  /*0a20*/  PRMT R0, R23, 0x7710, RZ ;  /* 0x0000771017007816 */ /* 0x000fe400000000ff */
[----:B------:R-:W-:Y:S02]  /*0a30*/  LEA.HI R23, R3, R30, RZ, 0x16 ;  /* 0x0000001e03177211 */ /* 0x000fe400078fb0ff */
[----:B------:R-:W-:Y:S01]  /*0a40*/  SHF.R.U32.HI R28, RZ, 0x6, R28 ;  /* 0x00000006ff1c7819 */ /* 0x000fe2000001161c */
[----:B------:R-:W-:Y:S01]  /*0a50*/  IMAD.IADD R3, R31, 0x1, R0 ;  /* 0x000000011f037824 */ /* 0x000fe200078e0200 */
[----:B------:R-:W-:-:S02]  /*0a60*/  LOP3.LUT R0, R23, 0xffc0, RZ, 0xc0, !PT ;  /* 0x0000ffc017007812 */ /* 0x000fc400078ec0ff */
[----:B------:R-:W-:Y:S02]  /*0a70*/  PRMT R31, R29, 0x8880, RZ ;  /* 0x000088801d1f7816 */ /* 0x000fe400000000ff */
[----:B------:R-:W-:Y:S01]  /*0a80*/  PRMT R34, R34, 0x7710, RZ ;  /* 0x0000771022227816 */ /* 0x000fe200000000ff */
[----:B------:R-:W-:Y:S01]  /*0a90*/  IMAD.MOV R33, RZ, RZ, -R0 ;  /* 0x000000ffff217224 */ /* 0x000fe200078e0a00 */
[----:B------:R-:W-:Y:S02]  /*0aa0*/  PRMT R0, R31, 0x7710, RZ ;  /* 0x000077101f007816 */ /* 0x000fe400000000ff */
[----:B------:R-:W-:Y:S01]  /*0ab0*/  LOP3.LUT R21, R21, 0xffff, RZ, 0xc0, !PT ;  /* 0x0000ffff15157812 */ /* 0x000fe200078ec0ff */
[----:B------:R-:W-:Y:S01]  /*0ac0*/  IMAD.IADD R7, R7, 0x1, R34 ;  /* 0x0000000107077824 */ /* 0x000fe200078e0222 */
[----:B------:R-:W-:Y:S02]  /*0ad0*/  PRMT R33, R33, 0x7710, RZ ;  /* 0x0000771021217816 */ /* 0x000fe400000000ff */
[----:B------:R-:W-:-:S02]  /*0ae0*/  SHF.R.U32.HI R31, RZ, 0xd, R0 ;  /* 0x0000000dff1f7819 */ /* 0x000fc40000011600 */
[----:B------:R-:W-:Y:S01]  /*0af0*/  LOP3.LUT R34, R27, 0xffff, RZ, 0xc0, !PT ;  /* 0x0000ffff1b227812 */ /* 0x000fe200078ec0ff */
[----:B------:R-:W-:Y:S01]  /*0b00*/  IMAD.IADD R0, R30, 0x1, R33 ;  /* 0x000000011e007824 */ /* 0x000fe200078e0221 */
[----:B------:R-:W-:Y:S02]  /*0b10*/  LOP3.LUT R30, R31, 0x3, RZ, 0xc0, !PT ;  /* 0x000000031f1e7812 */ /* 0x000fe400078ec0ff */
[----:B------:R-:W-:Y:S02]  /*0b20*/  PRMT R31, R28, 0x8880, RZ ;  /* 0x000088801c1f7816 */ /* 0x000fe400000000ff */
[----:B------:R-:W-:Y:S01]  /*0b30*/  SHF.R.U32.HI R34, RZ, 0x6, R34 ;  /* 0x00000006ff227819 */ /* 0x000fe20000011622 */
[----:B------:R-:W-:Y:S01]  /*0b40*/  IMAD.IADD R30, R29, 0x1, R30 ;  /* 0x000000011d1e7824 */ /* 0x000fe200078e021e */
[----:B------:R-:W-:Y:S02]  /*0b50*/  PRMT R31, R31, 0x7710, RZ ;  /* 0x000077101f1f7816 */ /* 0x000fe400000000ff */
[----:B------:R-:W-:-:S02]  /*0b60*/  SHF.R.U32.HI R21, RZ, 0x6, R21 ;  /* 0x00000006ff157819 */ /* 0x000fc40000011615 */
[----:B------:R-:W-:Y:S02]  /*0b70*/  LOP3.LUT R30, R30, 0xfc, RZ, 0xc0, !PT ;  /* 0x000000fc1e1e7812 */ /* 0x000fe400078ec0ff */
[----:B------:R-:W-:Y:S02]  /*0b80*/  SHF.R.U32.HI R31, RZ, 0xd, R31 ;  /* 0x0000000dff1f7819 */ /* 0x000fe4000001161f */
[----:B------:R-:W-:Y:S01]  /*0b90*/  LOP3.LUT R20, R20, 0xffff, RZ, 0xc0, !PT ;  /* 0x0000ffff14147812 */ /* 0x000fe200078ec0ff */
[----:B------:R-:W-:Y:S01]  /*0ba0*/  IMAD.MOV R33, RZ, RZ, -R30 ;  /* 0x000000ffff217224 */ /* 0x000fe200078e0a1e */
[----:B------:R-:W-:Y:S02]  /*0bb0*/  LOP3.LUT R31, R31, 0x3, RZ, 0xc0, !PT ;  /* 0x000000031f1f7812 */ /* 0x000fe400078ec0ff */
[----:B------:R-:W-:Y:S02]  /*0bc0*/  LOP3.LUT R30, R22, 0xffff, RZ, 0xc0, !PT ;  /* 0x0000ffff161e7812 */ /* 0x000fe400078ec0ff */
[----:B------:R-:W-:Y:S01]  /*0bd0*/  PRMT R22, R33, 0x7710, RZ ;  /* 0x0000771021167816 */ /* 0x000fe200000000ff */
[----:B------:R-:W-:Y:S01]  /*0be0*/  IMAD.IADD R31, R28, 0x1, R31 ;  /* 0x000000011c1f7824 */ /* 0x000fe200078e021f */
[----:B------:R-:W-:-:S02]  /*0bf0*/  SHF.R.U32.HI R30, RZ, 0x6, R30 ;  /* 0x00000006ff1e7819 */ /* 0x000fc4000001161e */
[----:B------:R-:W-:Y:S01]  /*0c00*/  SHF.R.U32.HI R20, RZ, 0x6, R20 ;  /* 0x00000006ff147819 */ /* 0x000fe20000011614 */
[----:B------:R-:W-:Y:S01]  /*0c10*/  IMAD.IADD R22, R29, 0x1, R22 ;  /* 0x000000011d167824 */ /* 0x000fe200078e0216 */
[----:B------:R-:W-:Y:S02]  /*0c20*/  LOP3.LUT R31, R31, 0xfc, RZ, 0xc0, !PT ;  /* 0x000000fc1f1f7812 */ /* 0x000fe400078ec0ff */
[----:B------:R-:W-:Y:S02]  /*0c30*/  PRMT R29, R30, 0x8880, RZ ;  /* 0x000088801e1d7816 */ /* 0x000fe400000000ff */
[----:B------:R-:W-:Y:S01]  /*0c40*/  PRMT R35, R18, 0x9910, RZ ;  /* 0x0000991012237816 */ /* 0x000fe200000000ff */
[----:B------:R-:W-:Y:S01]  /*0c50*/  IMAD.MOV R31, RZ, RZ, -R31 ;  /* 0x000000ffff1f7224 */ /* 0x000fe200078e0a1f */
[----:B------:R-:W-:Y:S02]  /*0c60*/  PRMT R29, R29, 0x7710, RZ ;  /* 0x000077101d1d7816 */ /* 0x000fe400000000ff */
[----:B------:R-:W-:Y:S01]  /*0c70*/  PRMT R4, R4, 0x9910, RZ ;  /* 0x0000991004047816 */ /* 0x000fe200000000ff */
[----:B------:R-:W-:Y:S01]  /*0c80*/  IMAD.IADD R35, R35, 0x1, R26 ;  /* 0x0000000123237824 */ /* 0x000fe200078e021a */
[----:B------:R-:W-:-:S02]  /*0c90*/  SHF.R.U32.HI R29, RZ, 0xd, R29 ;  /* 0x0000000dff1d7819 */ /* 0x000fc4000001161d */
[----:B------:R-:W-:Y:S02]  /*0ca0*/  PRMT R27, R31, 0x7710, RZ ;  /* 0x000077101f1b7816 */ /* 0x000fe400000000ff */
[----:B------:R-:W-:Y:S02]  /*0cb0*/  LOP3.LUT R29, R29, 0x3, RZ, 0xc0, !PT ;  /* 0x000000031d1d7812 */ /* 0x000fe400078ec0ff */
[----:B------:R-:W-:Y:S01]  /*0cc0*/  PRMT R33, R19, 0x9910, RZ ;  /* 0x0000991013217816 */ /* 0x000fe200000000ff */
[----:B------:R-:W-:Y:S01]  /*0cd0*/  IMAD.IADD R27, R28, 0x1, R27 ;  /* 0x000000011c1b7824 */ /* 0x000fe200078e021b */
[----:B------:R-:W-:Y:S01]  /*0ce0*/  PRMT R28, R34, 0x8880, RZ ;  /* 0x00008880221c7816 */ /* 0x000fe200000000ff */
[----:B------:R-:W-:Y:S01]  /*0cf0*/  IMAD.IADD R29, R30, 0x1, R29 ;  /* 0x000000011e1d7824 */ /* 0x000fe200078e021d */
[----:B------:R-:W-:Y:S01]  /*0d00*/  PRMT R6, R6, 0x9910, RZ ;  /* 0x0000991006067816 */ /* 0x000fe200000000ff */
[----:B------:R-:W-:Y:S01]  /*0d10*/  IMAD.IADD R33, R33, 0x1, R26 ;  /* 0x0000000121217824 */ /* 0x000fe200078e021a */
[----:B------:R-:W-:-:S02]  /*0d20*/  PRMT R28, R28, 0x7710, RZ ;  /* 0x000077101c1c7816 */ /* 0x000fc400000000ff */
[----:B------:R-:W-:Y:S02]  /*0d30*/  LOP3.LUT R29, R29, 0xfc, RZ, 0xc0, !PT ;  /* 0x000000fc1d1d7812 */ /* 0x000fe400078ec0ff */
[----:B------:R-:W-:Y:S02]  /*0d40*/  SHF.R.U32.HI R28, RZ, 0xd, R28 ;  /* 0x0000000dff1c7819 */ /* 0x000fe4000001161c */
[----:B------:R-:W-:Y:S01]  /*0d50*/  PRMT R19, R7, 0x9910, RZ ;  /* 0x0000991007137816 */ /* 0x000fe200000000ff */
[----:B------:R-:W-:Y:S01]  /*0d60*/  IMAD.MOV R31, RZ, RZ, -R29 ;  /* 0x000000ffff1f7224 */ /* 0x000fe200078e0a1d */
[----:B------:R-:W-:Y:S02]  /*0d70*/  LOP3.LUT R29, R28, 0x3, RZ, 0xc0, !PT ;  /* 0x000000031c1d7812 */ /* 0x000fe400078ec0ff */
[----:B------:R-:W-:Y:S02]  /*0d80*/  LOP3.LUT R28, R8, 0xffff, RZ, 0xc0, !PT ;  /* 0x0000ffff081c7812 */ /* 0x000fe400078ec0ff */
[----:B------:R-:W-:Y:S01]  /*0d90*/  PRMT R31, R31, 0x7710, RZ ;  /* 0x000077101f1f7816 */ /* 0x000fe200000000ff */
[----:B------:R-:W-:Y:S01]  /*0da0*/  IMAD.IADD R29, R34, 0x1, R29 ;  /* 0x00000001221d7824 */ /* 0x000fe200078e021d */
[----:B------:R-:W-:-:S02]  /*0db0*/  SHF.R.U32.HI R28, RZ, 0x6, R28 ;  /* 0x00000006ff1c7819 */ /* 0x000fc4000001161c */
[----:B------:R-:W-:Y:S01]  /*0dc0*/  PRMT R3, R3, 0x9910, RZ ;  /* 0x0000991003037816 */ /* 0x000fe200000000ff */
[----:B------:R-:W-:Y:S01]  /*0dd0*/  IMAD.IADD R8, R30, 0x1, R31 ;  /* 0x000000011e087824 */ /* 0x000fe200078e021f */
[----:B------:R-:W-:Y:S02]  /*0de0*/  LOP3.LUT R29, R29, 0xfc, RZ, 0xc0, !PT ;  /* 0x000000fc1d1d7812 */ /* 0x000fe400078ec0ff */
[----:B------:R-:W-:Y:S01]  /*0df0*/  PRMT R30, R28, 0x8880, RZ ;  /* 0x000088801c1e7816 */ /* 0x000fe200000000ff */
[----:B------:R-:W-:Y:S02]  /*0e00*/  IMAD.IADD R3, R32, 0x1, R3 ;  /* 0x0000000120037824 */ /* 0x000fe400078e0203 */
[----:B------:R-:W-:Y:S01]  /*0e10*/  IMAD.MOV R31, RZ, RZ, -R29 ;  /* 0x000000ffff1f7224 */ /* 0x000fe200078e0a1d */
[----:B------:R-:W-:Y:S02]  /*0e20*/  PRMT R29, R30, 0x7710, RZ ;  /* 0x000077101e1d7816 */ /* 0x000fe400000000ff */
[----:B------:R-:W-:-:S02]  /*0e30*/  LOP3.LUT R30, R25, 0xffff, RZ, 0xc0, !PT ;  /* 0x0000ffff191e7812 */ /* 0x000fc400078ec0ff */
[----:B------:R-:W-:Y:S02]  /*0e40*/  SHF.R.U32.HI R25, RZ, 0xd, R29 ;  /* 0x0000000dff197819 */ /* 0x000fe4000001161d */
[----:B------:R-:W-:Y:S02]  /*0e50*/  SHF.R.U32.HI R29, RZ, 0x6, R30 ;  /* 0x00000006ff1d7819 */ /* 0x000fe4000001161e */
[----:B------:R-:W-:Y:S02]  /*0e60*/  LOP3.LUT R25, R25, 0x3, RZ, 0xc0, !PT ;  /* 0x0000000319197812 */ /* 0x000fe400078ec0ff */
[----:B------:R-:W-:Y:S02]  /*0e70*/  PRMT R30, R29, 0x8880, RZ ;  /* 0x000088801d1e7816 */ /* 0x000fe400000000ff */
[----:B------:R-:W-:Y:S01]  /*0e80*/  PRMT R31, R31, 0x7710, RZ ;  /* 0x000077101f1f7816 */ /* 0x000fe200000000ff */
[----:B------:R-:W-:Y:S01]  /*0e90*/  IMAD.IADD R25, R28, 0x1, R25 ;  /* 0x000000011c197824 */ /* 0x000fe200078e0219 */
[----:B------:R-:W-:-:S03]  /*0ea0*/  PRMT R30, R30, 0x7710, RZ ;  /* 0x000077101e1e7816 */ /* 0x000fc600000000ff */
[----:B------:R-:W-:Y:S01]  /*0eb0*/  IMAD.IADD R34, R34, 0x1, R31 ;  /* 0x0000000122227824 */ /* 0x000fe200078e021f */
[----:B------:R-:W-:Y:S02]  /*0ec0*/  SHF.R.U32.HI R30, RZ, 0xd, R30 ;  /* 0x0000000dff1e7819 */ /* 0x000fe4000001161e */
[----:B------:R-:W-:Y:S02]  /*0ed0*/  LOP3.LUT R25, R25, 0xfc, RZ, 0xc0, !PT ;  /* 0x000000fc19197812 */ /* 0x000fe400078ec0ff */
[----:B------:R-:W-:-:S03]  /*0ee0*/  LOP3.LUT R30, R30, 0x3, RZ, 0xc0, !PT ;  /* 0x000000031e1e7812 */ /* 0x000fc600078ec0ff */
[----:B------:R-:W-:Y:S02]  /*0ef0*/  IMAD.MOV R25, RZ, RZ, -R25 ;  /* 0x000000ffff197224 */ /* 0x000fe400078e0a19 */
[----:B------:R-:W-:-:S03]  /*0f00*/  IMAD.IADD R30, R29, 0x1, R30 ;  /* 0x000000011d1e7824 */ /* 0x000fc600078e021e */
[----:B------:R-:W-:Y:S02]  /*0f10*/  PRMT R25, R25, 0x7710, RZ ;  /* 0x0000771019197816 */ /* 0x000fe400000000ff */
[----:B------:R-:W-:-:S03]  /*0f20*/  LOP3.LUT R30, R30, 0xfc, RZ, 0xc0, !PT ;  /* 0x000000fc1e1e7812 */ /* 0x000fc600078ec0ff */
[----:B------:R-:W-:Y:S01]  /*0f30*/  IMAD.IADD R25, R28, 0x1, R25 ;  /* 0x000000011c197824 */ /* 0x000fe200078e0219 */
[----:B------:R-:W-:Y:S01]  /*0f40*/  PRMT R28, R21, 0x8880, RZ ;  /* 0x00008880151c7816 */ /* 0x000fe200000000ff */
[----:B------:R-:W-:-:S03]  /*0f50*/  IMAD.MOV R30, RZ, RZ, -R30 ;  /* 0x000000ffff1e7224 */ /* 0x000fc600078e0a1e */
[----:B------:R-:W-:Y:S02]  /*0f60*/  PRMT R28, R28, 0x7710, RZ ;  /* 0x000077101c1c7816 */ /* 0x000fe400000000ff */
[----:B------:R-:W-:Y:S02]  /*0f70*/  PRMT R36, R30, 0x7710, RZ ;  /* 0x000077101e247816 */ /* 0x000fe400000000ff */
[----:B------:R-:W-:-:S03]  /*0f80*/  SHF.R.U32.HI R30, RZ, 0xd, R28 ;  /* 0x0000000dff1e7819 */ /* 0x000fc6000001161c */
[----:B------:R-:W-:Y:S01]  /*0f90*/  IMAD.IADD R28, R29, 0x1, R36 ;  /* 0x000000011d1c7824 */ /* 0x000fe200078e0224 */
[----:B------:R-:W-:Y:S02]  /*0fa0*/  LOP3.LUT R30, R30, 0x3, RZ, 0xc0, !PT ;  /* 0x000000031e1e7812 */ /* 0x000fe400078ec0ff */
[----:B------:R-:W-:-:S03]  /*0fb0*/  PRMT R29, R20, 0x8880, RZ ;  /* 0x00008880141d7816 */ /* 0x000fc600000000ff */
[----:B------:R-:W-:Y:S01]  /*0fc0*/  IMAD.IADD R30, R21, 0x1, R30 ;  /* 0x00000001151e7824 */ /* 0x000fe200078e021e */
[----:B------:R-:W-:-:S04]  /*0fd0*/  PRMT R29, R29, 0x7710, RZ ;  /* 0x000077101d1d7816 */ /* 0x000fc800000000ff */
[----:B------:R-:W-:Y:S02]  /*0fe0*/  LOP3.LUT R30, R30, 0xfc, RZ, 0xc0, !PT ;  /* 0x000000fc1e1e7812 */ /* 0x000fe400078ec0ff */
[----:B------:R-:W-:-:S03]  /*0ff0*/  SHF.R.U32.HI R29, RZ, 0xd, R29 ;  /* 0x0000000dff1d7819 */ /* 0x000fc6000001161d */
[----:B------:R-:W-:Y:S01]  /*1000*/  IMAD.MOV R36, RZ, RZ, -R30 ;  /* 0x000000ffff247224 */ /* 0x000fe200078e0a1e */
[----:B------:R-:W-:Y:S02]  /*1010*/  LOP3.LUT R30, R23, 0xffff, RZ, 0xc0, !PT ;  /* 0x0000ffff171e7812 */ /* 0x000fe400078ec0ff */
[----:B------:R-:W-:Y:S02]  /*1020*/  LOP3.LUT R29, R29, 0x3, RZ, 0xc0, !PT ;  /* 0x000000031d1d7812 */ /* 0x000fe400078ec0ff */
[----:B------:R-:W-:Y:S02]  /*1030*/  PRMT R36, R36, 0x7710, RZ ;  /* 0x0000771024247816 */ /* 0x000fe400000000ff */
[----:B------:R-:W-:Y:S01]  /*1040*/  SHF.R.U32.HI R30, RZ, 0x6, R30 ;  /* 0x00000006ff1e7819 */ /* 0x000fe2000001161e */
[----:B------:R-:W-:Y:S02]  /*1050*/  IMAD.IADD R23, R20, 0x1, R29 ;  /* 0x0000000114177824 */ /* 0x000fe400078e021d */
[----:B------:R-:W-:Y:S01]  /*1060*/  IMAD.IADD R29, R21, 0x1, R36 ;  /* 0x00000001151d7824 */ /* 0x000fe200078e0224 */
[----:B------:R-:W-:-:S02]  /*1070*/  PRMT R21, R30, 0x8880, RZ ;  /* 0x000088801e157816 */ /* 0x000fc400000000ff */
[----:B------:R-:W-:Y:S02]  /*1080*/  LOP3.LUT R23, R23, 0xfc, RZ, 0xc0, !PT ;  /* 0x000000fc17177812 */ /* 0x000fe400078ec0ff */
[----:B------:R-:W-:-:S03]  /*1090*/  PRMT R21, R21, 0x7710, RZ ;  /* 0x0000771015157816 */ /* 0x000fc600000000ff */
[----:B------:R-:W-:Y:S01]  /*10a0*/  IMAD.MOV R23, RZ, RZ, -R23 ;  /* 0x000000ffff177224 */ /* 0x000fe200078e0a17 */
[----:B------:R-:W-:-:S04]  /*10b0*/  SHF.R.U32.HI R21, RZ, 0xd, R21 ;  /* 0x0000000dff157819 */ /* 0x000fc80000011615 */
[----:B------:R-:W-:Y:S02]  /*10c0*/  LOP3.LUT R21, R21, 0x3, RZ, 0xc0, !PT ;  /* 0x0000000315157812 */ /* 0x000fe400078ec0ff */
[----:B------:R-:W-:-:S03]  /*10d0*/  PRMT R23, R23, 0x7710, RZ ;  /* 0x0000771017177816 */ /* 0x000fc600000000ff */
[----:B------:R-:W-:Y:S02]  /*10e0*/  IMAD.IADD R21, R30, 0x1, R21 ;  /* 0x000000011e157824 */ /* 0x000fe400078e0215 */
[----:B------:R-:W-:Y:S01]  /*10f0*/  IMAD.IADD R23, R20, 0x1, R23 ;  /* 0x0000000114177824 */ /* 0x000fe200078e0217 */
[----:B------:R-:W-:Y:S02]  /*1100*/  LEA R20, P2, R17, c[0x0][0x170], 0x2 ;  /* 0x00005c0011147a11 */ /* 0x000fe400078410ff */
[----:B------:R-:W-:Y:S02]  /*1110*/  LOP3.LUT R18, R21, 0xfc, RZ, 0xc0, !PT ;  /* 0x000000fc15127812 */ /* 0x000fe400078ec0ff */
[----:B------:R-:W-:Y:S02]  /*1120*/  LEA.HI.X R21, R17, c[0x0][0x174], R16, 0x2, P2 ;  /* 0x00005d0011157a11 */ /* 0x000fe400010f1410 */
[----:B------:R-:W-:Y:S01]  /*1130*/  LOP3.LUT R16, R11, 0xffffff00, RZ, 0xc0, !PT ;  /* 0xffffff000b107812 */ /* 0x000fe200078ec0ff */
[----:B------:R-:W-:Y:S01]  /*1140*/  IMAD.MOV R17, RZ, RZ, -R18 ;  /* 0x000000ffff117224 */ /* 0x000fe200078e0a12 */
[----:B------:R-:W-:-:S02]  /*1150*/  PRMT R18, R22, 0x8880, RZ ;  /* 0x0000888016127816 */ /* 0x000fc400000000ff */
[----:B------:R-:W-:Y:S02]  /*1160*/  ISETP.NE.AND P2, PT, R16, 0x100, PT ;  /* 0x000001001000780c */ /* 0x000fe40003f45270 */
[----:B------:R-:W-:Y:S01]  /*1170*/  PRMT R17, R17, 0x7710, RZ ;  /* 0x0000771011117816 */ /* 0x000fe200000000ff */
[----:B------:R-:W-:Y:S01]  /*1180*/  IMAD R35, R18, 0x1000, R35 ;  /* 0x0000100012237824 */ /* 0x000fe200078e0223 */
[----:B------:R-:W-:-:S03]  /*1190*/  PRMT R22, R27, 0x8880, RZ ;  /* 0x000088801b167816 */ /* 0x000fc600000000ff */
[----:B------:R-:W-:Y:S01]  /*11a0*/  IMAD.IADD R16, R30, 0x1, R17 ;  /* 0x000000011e107824 */ /* 0x000fe200078e0211 */
[----:B------:R-:W-:Y:S01]  /*11b0*/  PRMT R17, R5, 0x9910, RZ ;  /* 0x0000991005117816 */ /* 0x000fe200000000ff */
[----:B------:R-:W-:Y:S02]  /*11c0*/  IMAD.MOV.U32 R5, RZ, RZ, R4 ;  /* 0x000000ffff057224 */ /* 0x000fe400078e0004 */
[----:B------:R-:W-:Y:S01]  /*11d0*/  IMAD R33, R22, 0x1000, R33 ;  /* 0x0000100016217824 */ /* 0x000fe200078e0221 */
[----:B------:R-:W-:Y:S01]  /*11e0*/  PRMT R30, R16, 0x8880, RZ ;  /* 0x00008880101e7816 */ /* 0x000fe200000000ff */
[----:B------:R-:W-:Y:S02]  /*11f0*/  IMAD.MOV.U32 R7, RZ, RZ, R17 ;  /* 0x000000ffff077224 */ /* 0x000fe400078e0011 */
[----:B------:R-:W-:Y:S01]  /*1200*/  IMAD.IADD R18, R26, 0x1, R5 ;  /* 0x000000011a127824 */ /* 0x000fe200078e0205 */
[----:B------:R-:W-:Y:S01]  /*1210*/  PRMT R5, R8, 0x8880, RZ ;  /* 0x0000888008057816 */ /* 0x000fe200000000ff */
[----:B------:R-:W-:-:S02]  /*1220*/  IMAD.MOV.U32 R17, RZ, RZ, R6 ;  /* 0x000000ffff117224 */ /* 0x000fc400078e0006 */
[----:B------:R-:W-:Y:S01]  /*1230*/  IMAD.IADD R22, R32, 0x1, R19 ;  /* 0x0000000120167824 */ /* 0x000fe200078e0213 */
[----:B------:R-:W-:Y:S01]  /*1240*/  PRMT R19, R29, 0x8880, RZ ;  /* 0x000088801d137816 */ /* 0x000fe200000000ff */
[----:B------:R-:W-:Y:S01]  /*1250*/  IMAD.IADD R36, R26, 0x1, R17 ;  /* 0x000000011a247824 */ /* 0x000fe200078e0211 */
[----:B------:R-:W-:Y:S01]  /*1260*/  PRMT R17, R28, 0x8880, RZ ;  /* 0x000088801c117816 */ /* 0x000fe200000000ff */
[----:B------:R-:W-:Y:S01]  /*1270*/  IMAD.IADD R4, R26, 0x1, R7 ;  /* 0x000000011a047824 */ /* 0x000fe200078e0207 */
[----:B------:R-:W-:Y:S01]  /*1280*/  PRMT R7, R25, 0x8880, RZ ;  /* 0x0000888019077816 */ /* 0x000fe200000000ff */
[----:B------:R-:W-:Y:S01]  /*1290*/  IMAD R18, R5, 0x1000, R18 ;  /* 0x0000100005127824 */ /* 0x000fe200078e0212 */
[----:B------:R-:W-:Y:S01]  /*12a0*/  PRMT R5, R0, 0x9910, RZ ;  /* 0x0000991000057816 */ /* 0x000fe200000000ff */
[----:B------:R-:W-:Y:S01]  /*12b0*/  IMAD R22, R19, 0x1000, R22 ;  /* 0x0000100013167824 */ /* 0x000fe200078e0216 */
[----:B------:R-:W-:Y:S01]  /*12c0*/  PRMT R28, R23, 0x8880, RZ ;  /* 0x00008880171c7816 */ /* 0x000fe200000000ff */
[----:B------:R-:W-:-:S02]  /*12d0*/  IMAD.MOV.U32 R25, RZ, RZ, 0x4 ;  /* 0x00000004ff197424 */ /* 0x000fc400078e00ff */
[----:B------:R-:W-:Y:S02]  /*12e0*/  IMAD R4, R7, 0x1000, R4 ;  /* 0x0000100007047824 */ /* 0x000fe400078e0204 */
[----:B------:R-:W-:Y:S02]  /*12f0*/  IMAD.IADD R5, R32, 0x1, R5 ;  /* 0x0000000120057824 */ /* 0x000fe400078e0205 */
[----:B------:R-:W-:Y:S02]  /*1300*/  IMAD R28, R28, 0x1000, R3 ;  /* 0x000010001c1c7824 */ /* 0x000fe400078e0203 */
[----:B------:R-:W-:Y:S02]  /*1310*/  IMAD.MOV.U32 R3, RZ, RZ, RZ ;  /* 0x000000ffff037224 */ /* 0x000fe400078e00ff */
[----:B------:R-:W-:Y:S02]  /*1320*/  IMAD R36, R17, 0x1000, R36 ;  /* 0x0000100011247824 */ /* 0x000fe400078e0224 */
[----:B------:R-:W-:Y:S01]  /*1330*/  IMAD.WIDE R22, R22, R25, c[0x0][0x168] ;  /* 0x00005a0016167625 */ /* 0x000fe200078e0219 */
[----:B------:R-:W-:-:S03]  /*1340*/  PRMT R8, R10, 0x9910, RZ ;  /* 0x000099100a087816 */ /* 0x000fc600000000ff */
[-C--:B------:R-:W-:Y:S01]  /*1350*/  IMAD.WIDE R16, R4, R25.reuse, c[0x0][0x168] ;  /* 0x00005a0004107625 */ /* 0x080fe200078e0219 */
[----:B------:R0:W2:Y:S03]  /*1360*/  @!P2 LDG.E.EL R3, [R22.64] ;  /* 0x000000041603a981 */ /* 0x0000a6000c2e1900 */
[----:B------:R-:W-:Y:S02]  /*1370*/  IMAD R30, R30, 0x1000, R5 ;  /* 0x000010001e1e7824 */ /* 0x000fe400078e0205 */
[----:B------:R-:W-:Y:S01]  /*1380*/  CS2R R4, SRZ ;  /* 0x0000000000047805 */ /* 0x000fe2000001ff00 */
[----:B------:R-:W-:Y:S01]  /*1390*/  IMAD.WIDE R36, R36, R25, c[0x0][0x168] ;  /* 0x00005a0024247625 */ /* 0x000fe200078e0219 */
[----:B0-----:R-:W-:-:S03]  /*13a0*/  SHF.R.S32.HI R22, RZ, 0xf, R8 ;  /* 0x0000000fff167819 */ /* 0x001fc60000011408 */
[-C--:B------:R-:W-:Y:S01]  /*13b0*/  IMAD.WIDE R28, R28, R25.reuse, c[0x0][0x168] ;  /* 0x00005a001c1c7625 */ /* 0x080fe200078e0219 */
[----:B------:R0:W3:Y:S03]  /*13c0*/  @!P0 LDG.E.EL R5, [R36.64] ;  /* 0x0000000424058981 */ /* 0x0000e6000c2e1900 */
[----:B------:R-:W-:Y:S01]  /*13d0*/  IMAD.MOV.U32 R27, RZ, RZ, RZ ;  /* 0x000000ffff1b7224 */ /* 0x000fe200078e00ff */
[----:B------:R1:W4:Y:S01]  /*13e0*/  @!P2 LDG.E.EL R4, [R28.64] ;  /* 0x000000041c04a981 */ /* 0x000322000c2e1900 */
[----:B------:R-:W-:-:S04]  /*13f0*/  IMAD.WIDE R30, R30, R25, c[0x0][0x168] ;  /* 0x00005a001e1e7625 */ /* 0x000fc800078e0219 */
[----:B------:R-:W-:Y:S01]  /*1400*/  IMAD.MOV.U32 R7, RZ, RZ, RZ ;  /* 0x000000ffff077224 */ /* 0x000fe200078e00ff */
[----:B0-----:R-:W-:Y:S01]  /*1410*/  LOP3.LUT R37, R22, 0xffff, RZ, 0xc0, !PT ;  /* 0x0000ffff16257812 */ /* 0x001fe200078ec0ff */
[----:B------:R-:W-:Y:S01]  /*1420*/  IMAD.MOV.U32 R0, RZ, RZ, RZ ;  /* 0x000000ffff007224 */ /* 0x000fe200078e00ff */
[----:B------:R0:W5:Y:S01]  /*1430*/  @!P2 LDG.E.EL R27, [R30.64] ;  /* 0x000000041e1ba981 */ /* 0x000162000c2e1900 */
[----:B------:R-:W-:Y:S01]  /*1440*/  IMAD.WIDE R18, R18, R25, c[0x0][0x168] ;  /* 0x00005a0012127625 */ /* 0x000fe200078e0219 */
[----:B-1----:R-:W-:-:S03]  /*1450*/  LEA.HI R28, R37, R10, RZ, 0x16 ;  /* 0x0000000a251c7211 */ /* 0x002fc600078fb0ff */
[----:B------:R-:W-:Y:S01]  /*1460*/  IMAD.MOV.U32 R6, RZ, RZ, 0x4 ;  /* 0x00000004ff067424 */ /* 0x000fe200078e00ff */
[----:B------:R1:W2:Y:S01]  /*1470*/  @!P0 LDG.E.EL R7, [R18.64] ;  /* 0x0000000412078981 */ /* 0x0002a2000c2e1900 */
[----:B0-----:R-:W-:-:S03]  /*1480*/  LOP3.LUT R30, R28, 0xffc0, RZ, 0xc0, !PT ;  /* 0x0000ffc01c1e7812 */ /* 0x001fc600078ec0ff */
[----:B------:R0:W2:Y:S01]  /*1490*/  @!P0 LDG.E.EL R0, [R16.64] ;  /* 0x0000000410008981 */ /* 0x0000a2000c2e1900 */
[----:B------:R-:W-:Y:S01]  /*14a0*/  PRMT R31, R12, 0x9910, RZ ;  /* 0x000099100c1f7816 */ /* 0x000fe200000000ff */
[----:B------:R-:W-:Y:S01]  /*14b0*/  IMAD.MOV.U32 R8, RZ, RZ, RZ ;  /* 0x000000ffff087224 */ /* 0x000fe200078e00ff */
[----:B------:R-:W-:Y:S01]  /*14c0*/  PRMT R29, R9, 0x9910, RZ ;  /* 0x00009910091d7816 */ /* 0x000fe200000000ff */
[----:B------:R-:W-:Y:S01]  /*14d0*/  IMAD.WIDE R22, R35, R6, c[0x0][0x160] ;  /* 0x0000580023167625 */ /* 0x000fe200078e0206 */
[----:B-1----:R-:W-:-:S03]  /*14e0*/  CS2R R18, SRZ ;  /* 0x0000000000127805 */ /* 0x002fc6000001ff00 */
[----:B------:R-:W-:Y:S01]  /*14f0*/  IMAD.MOV R35, RZ, RZ, -R30 ;  /* 0x000000ffff237224 */ /* 0x000fe200078e0a1e */
[----:B------:R-:W-:Y:S01]  /*1500*/  PRMT R34, R34, 0x8880, RZ ;  /* 0x0000888022227816 */ /* 0x000fe200000000ff */
[----:B0-----:R-:W-:Y:S01]  /*1510*/  CS2R R16, SRZ ;  /* 0x0000000000107805 */ /* 0x001fe2000001ff00 */
[----:B------:R-:W-:Y:S01]  /*1520*/  IMAD.MOV.U32 R30, RZ, RZ, R31 ;  /* 0x000000ffff1e7224 */ /* 0x000fe200078e001f */
[----:B------:R0:W2:Y:S01]  /*1530*/  @!P1 LDG.E.EL R8, [R22.64] ;  /* 0x0000000416089981 */ /* 0x0000a2000c2e1900 */
[----:B------:R-:W-:-:S03]  /*1540*/  IMAD.IADD R29, R29, 0x1, R26 ;  /* 0x000000011d1d7824 */ /* 0x000fc600078e021a */
[----:B------:R1:W2:Y:S01]  /*1550*/  @P3 LDG.E.EL.128 R16, [R20.64+-0x800] ;  /* 0xfff8000414103981 */ /* 0x0002a2000c2e1d00 */
[----:B------:R-:W-:Y:S01]  /*1560*/  PRMT R31, R35, 0x7710, RZ ;  /* 0x00007710231f7816 */ /* 0x000fe200000000ff */
[----:B------:R-:W-:Y:S01]  /*1570*/  IMAD R29, R34, 0x1000, R29 ;  /* 0x00001000221d7824 */ /* 0x000fe200078e021d */
[----:B0-----:R-:W-:Y:S01]  /*1580*/  SHF.R.S32.HI R22, RZ, 0xf, R30 ;  /* 0x0000000fff167819 */ /* 0x001fe2000001141e */
[----:B-1----:R-:W-:Y:S01]  /*1590*/  IMAD.WIDE R20, R33, R6, c[0x0][0x160] ;  /* 0x0000580021147625 */ /* 0x002fe200078e0206 */
[----:B------:R-:W-:Y:S02]  /*15a0*/  IADD3 R33, R10, -0x100, RZ ;  /* 0xffffff000a217810 */ /* 0x000fe40007ffe0ff */
[----:B------:R-:W-:Y:S02]  /*15b0*/  LOP3.LUT R35, R22, 0xffff, RZ, 0xc0, !PT ;  /* 0x0000ffff16237812 */ /* 0x000fe400078ec0ff */
[----:B------:R-:W-:Y:S02]  /*15c0*/  PRMT R34, R33, 0x9910, RZ ;  /* 0x0000991021227816 */ /* 0x000fe400000000ff */
[----:B------:R-:W-:Y:S01]  /*15d0*/  LEA.HI R22, R35, R12, RZ, 0x16 ;  /* 0x0000000c23167211 */ /* 0x000fe200078fb0ff */
[----:B------:R-:W-:-:S02]  /*15e0*/  IMAD.MOV.U32 R9, RZ, RZ, RZ ;  /* 0x000000ffff097224 */ /* 0x000fc400078e00ff */
[----:B------:R-:W-:Y:S02]  /*15f0*/  IMAD.MOV.U32 R35, RZ, RZ, R34 ;  /* 0x000000ffff237224 */ /* 0x000fe400078e0022 */
[----:B------:R-:W-:Y:S02]  /*1600*/  IMAD.IADD R23, R10, 0x1, R31 ;  /* 0x000000010a177824 */ /* 0x000fe400078e021f */
[----:B------:R-:W-:Y:S01]  /*1610*/  IMAD.WIDE R30, R29, R6, c[0x0][0x160] ;  /* 0x000058001d1e7625 */ /* 0x000fe200078e0206 */
[----:B------:R-:W-:Y:S01]  /*1620*/  LOP3.LUT R29, R22, 0xffc0, RZ, 0xc0, !PT ;  /* 0x0000ffc0161d7812 */ /* 0x000fe200078ec0ff */
[----:B------:R0:W2:Y:S01]  /*1630*/  @!P1 LDG.E.EL R9, [R20.64] ;  /* 0x0000000414099981 */ /* 0x0000a2000c2e1900 */
[----:B------:R-:W-:-:S03]  /*1640*/  SHF.R.S32.HI R35, RZ, 0xf, R35 ;  /* 0x0000000fff237819 */ /* 0x000fc60000011423 */
[----:B------:R-:W-:Y:S01]  /*1650*/  IMAD.MOV R29, RZ, RZ, -R29 ;  /* 0x000000ffff1d7224 */ /* 0x000fe200078e0a1d */
[----:B------:R-:W-:Y:S02]  /*1660*/  IADD3 R34, R12, -0x100, RZ ;  /* 0xffffff000c227810 */ /* 0x000fe40007ffe0ff */
[----:B0-----:R-:W-:Y:S02]  /*1670*/  LOP3.LUT R20, R35, 0xffff, RZ, 0xc0, !PT ;  /* 0x0000ffff23147812 */ /* 0x001fe400078ec0ff */
[----:B------:R-:W-:Y:S02]  /*1680*/  PRMT R29, R29, 0x7710, RZ ;  /* 0x000077101d1d7816 */ /* 0x000fe400000000ff */
[----:B------:R-:W-:Y:S01]  /*1690*/  LEA.HI R21, R20, R33, RZ, 0x16 ;  /* 0x0000002114157211 */ /* 0x000fe200078fb0ff */
[----:B------:R-:W-:Y:S01]  /*16a0*/  IMAD.MOV.U32 R10, RZ, RZ, RZ ;  /* 0x000000ffff0a7224 */ /* 0x000fe200078e00ff */
[----:B------:R-:W-:Y:S02]  /*16b0*/  PRMT R35, R34, 0x9910, RZ ;  /* 0x0000991022237816 */ /* 0x000fe400000000ff */
[----:B------:R-:W-:Y:S01]  /*16c0*/  LOP3.LUT R20, R21, 0xffc0, RZ, 0xc0, !PT ;  /* 0x0000ffc015147812 */ /* 0x000fe200078ec0ff */
[----:B------:R-:W-:Y:S01]  /*16d0*/  IMAD.IADD R29, R12, 0x1, R29 ;  /* 0x000000010c1d7824 */ /* 0x000fe200078e021d */
[----:B------:R-:W-:Y:S01]  /*16e0*/  SHF.R.S32.HI R12, RZ, 0xf, R35 ;  /* 0x0000000fff0c7819 */ /* 0x000fe20000011423 */
[----:B------:R0:W2:Y:S02]  /*16f0*/  @!P1 LDG.E.EL R10, [R30.64] ;  /* 0x000000041e0a9981 */ /* 0x0000a4000c2e1900 */
[----:B------:R-:W-:-:S05]  /*1700*/  IMAD.MOV R20, RZ, RZ, -R20 ;  /* 0x000000ffff147224 */ /* 0x000fca00078e0a14 */
[----:B------:R-:W-:Y:S02]  /*1710*/  PRMT R20, R20, 0x7710, RZ ;  /* 0x0000771014147816 */ /* 0x000fe400000000ff */
[----:B0-----:R-:W-:-:S04]  /*1720*/  LOP3.LUT R31, R12, 0xffff, RZ, 0xc0, !PT ;  /* 0x0000ffff0c1f7812 */ /* 0x001fc800078ec0ff */
[----:B------:R-:W-:Y:S01]  /*1730*/  LEA.HI R12, R31, R34, RZ, 0x16 ;  /* 0x000000221f0c7211 */ /* 0x000fe200078fb0ff */
[----:B------:R-:W-:-:S03]  /*1740*/  IMAD.IADD R33, R33, 0x1, R20 ;  /* 0x0000000121217824 */ /* 0x000fc600078e0214 */
[----:B------:R-:W-:-:S05]  /*1750*/  LOP3.LUT R20, R12, 0xffc0, RZ, 0xc0, !PT ;  /* 0x0000ffc00c147812 */ /* 0x000fca00078ec0ff */
[----:B------:R-:W-:-:S05]  /*1760*/  IMAD.MOV R20, RZ, RZ, -R20 ;  /* 0x000000ffff147224 */ /* 0x000fca00078e0a14 */
[----:B------:R-:W-:Y:S02]  /*1770*/  PRMT R31, R20, 0x7710, RZ ;  /* 0x00007710141f7816 */ /* 0x000fe400000000ff */
[----:B------:R-:W-:-:S04]  /*1780*/  PRMT R20, R11, 0x9910, RZ ;  /* 0x000099100b147816 */ /* 0x000fc800000000ff */
[----:B------:R-:W-:Y:S01]  /*1790*/  SHF.R.S32.HI R20, RZ, 0xf, R20 ;  /* 0x0000000fff147819 */ /* 0x000fe20000011414 */
[----:B------:R-:W-:Y:S01]  /*17a0*/  IMAD.IADD R30, R34, 0x1, R31 ;  /* 0x00000001221e7824 */ /* 0x000fe200078e021f */
[----:B------:R-:W-:Y:S02]  /*17b0*/  PRMT R31, R23, 0x9910, RZ ;  /* 0x00009910171f7816 */ /* 0x000fe400000000ff */
[----:B------:R-:W-:Y:S02]  /*17c0*/  LOP3.LUT R20, R20, 0xffff, RZ, 0xc0, !PT ;  /* 0x0000ffff14147812 */ /* 0x000fe400078ec0ff */
[----:B------:R-:W-:Y:S02]  /*17d0*/  PRMT R33, R33, 0x9910, RZ ;  /* 0x0000991021217816 */ /* 0x000fe400000000ff */
[----:B------:R-:W-:Y:S01]  /*17e0*/  LEA.HI R23, R20, R11, RZ, 0x16 ;  /* 0x0000000b14177211 */ /* 0x000fe200078fb0ff */
[----:B------:R-:W-:Y:S02]  /*17f0*/  IMAD.IADD R31, R31, 0x1, R26 ;  /* 0x000000011f1f7824 */ /* 0x000fe400078e021a */
[----:B------:R-:W-:Y:S01]  /*1800*/  IMAD.IADD R20, R26, 0x1, R33 ;  /* 0x000000011a147824 */ /* 0x000fe200078e0221 */
[----:B------:R-:W-:-:S05]  /*1810*/  LOP3.LUT R26, R23, 0xffc0, RZ, 0xc0, !PT ;  /* 0x0000ffc0171a7812 */ /* 0x000fca00078ec0ff */
[----:B------:R-:W-:-:S05]  /*1820*/  IMAD.MOV R26, RZ, RZ, -R26 ;  /* 0x000000ffff1a7224 */ /* 0x000fca00078e0a1a */
[----:B------:R-:W-:Y:S02]  /*1830*/  PRMT R26, R26, 0x7710, RZ ;  /* 0x000077101a1a7816 */ /* 0x000fe400000000ff */
[----:B------:R-:W-:-:S03]  /*1840*/  PRMT R33, R15, 0x9910, RZ ;  /* 0x000099100f217816 */ /* 0x000fc600000000ff */
[----:B------:R-:W-:Y:S01]  /*1850*/  IMAD.IADD R26, R11, 0x1, R26 ;  /* 0x000000010b1a7824 */ /* 0x000fe200078e021a */
[----:B------:R-:W-:Y:S02]  /*1860*/  LOP3.LUT R28, R28, 0xffff, RZ, 0xc0, !PT ;  /* 0x0000ffff1c1c7812 */ /* 0x000fe400078ec0ff */
[----:B------:R-:W-:Y:S02]  /*1870*/  PRMT R35, R29, 0x9910, RZ ;  /* 0x000099101d237816 */ /* 0x000fe400000000ff */
[----:B------:R-:W-:Y:S01]  /*1880*/  PRMT R26, R26, 0x9910, RZ ;  /* 0x000099101a1a7816 */ /* 0x000fe200000000ff */
[----:B------:R-:W-:Y:S01]  /*1890*/  IMAD.MOV.U32 R29, RZ, RZ, R33 ;  /* 0x000000ffff1d7224 */ /* 0x000fe200078e0021 */
[----:B------:R-:W-:-:S03]  /*18a0*/  SHF.R.U32.HI R28, RZ, 0x6, R28 ;  /* 0x00000006ff1c7819 */ /* 0x000fc6000001161c */
[----:B------:R-:W-:Y:S02]  /*18b0*/  IMAD.MOV.U32 R15, RZ, RZ, R26 ;  /* 0x000000ffff0f7224 */ /* 0x000fe400078e001a */
[----:B------:R-:W-:Y:S01]  /*18c0*/  IMAD.IADD R26, R29, 0x1, R32 ;  /* 0x000000011d1a7824 */ /* 0x000fe200078e0220 */
[----:B------:R-:W-:-:S04]  /*18d0*/  PRMT R29, R28, 0x8880, RZ ;  /* 0x000088801c1d7816 */ /* 0x000fc800000000ff */
[----:B------:R-:W-:-:S04]  /*18e0*/  PRMT R29, R29, 0x7710, RZ ;  /* 0x000077101d1d7816 */ /* 0x000fc800000000ff */
[----:B------:R-:W-:-:S04]  /*18f0*/  SHF.R.U32.HI R29, RZ, 0xd, R29 ;  /* 0x0000000dff1d7819 */ /* 0x000fc8000001161d */
[----:B------:R-:W-:Y:S02]  /*1900*/  LOP3.LUT R29, R29, 0x3, RZ, 0xc0, !PT ;  /* 0x000000031d1d7812 */ /* 0x000fe400078ec0ff */
[----:B------:R-:W-:-:S03]  /*1910*/  PRMT R24, R24, 0x9910, RZ ;  /* 0x0000991018187816 */ /* 0x000fc600000000ff */
[----:B------:R-:W-:Y:S02]  /*1920*/  IMAD.IADD R29, R28, 0x1, R29 ;  /* 0x000000011c1d7824 */ /* 0x000fe400078e021d */
[----:B------:R-:W-:-:S03]  /*1930*/  IMAD.MOV.U32 R33, RZ, RZ, R24 ;  /* 0x000000ffff217224 */ /* 0x000fc600078e0018 */
[----:B------:R-:W-:Y:S02]  /*1940*/  LOP3.LUT R29, R29, 0xfc, RZ, 0xc0, !PT ;  /* 0x000000fc1d1d7812 */ /* 0x000fe400078ec0ff */
[----:B------:R-:W-:Y:S01]  /*1950*/  PRMT R37, R30, 0x9910, RZ ;  /* 0x000099101e257816 */ /* 0x000fe200000000ff */
[--C-:B------:R-:W-:Y:S02]  /*1960*/  IMAD.IADD R30, R15, 0x1, R32.reuse ;  /* 0x000000010f1e7824 */ /* 0x100fe400078e0220 */
[----:B------:R-:W-:Y:S02]  /*1970*/  IMAD.MOV R29, RZ, RZ, -R29 ;  /* 0x000000ffff1d7224 */ /* 0x000fe400078e0a1d */
[----:B------:R-:W-:Y:S01]  /*1980*/  IMAD.IADD R15, R33, 0x1, R32 ;  /* 0x00000001210f7824 */ /* 0x000fe200078e0220 */
[----:B------:R-:W-:Y:S02]  /*1990*/  LOP3.LUT R33, R23, 0xffff, RZ, 0xc0, !PT ;  /* 0x0000ffff17217812 */ /* 0x000fe400078ec0ff */
[----:B------:R-:W-:-:S02]  /*19a0*/  PRMT R23, R29, 0x7710, RZ ;  /* 0x000077101d177816 */ /* 0x000fc400000000ff */
[----:B------:R-:W-:-:S03]  /*19b0*/  SHF.R.U32.HI R33, RZ, 0x6, R33 ;  /* 0x00000006ff217819 */ /* 0x000fc60000011621 */
[----:B------:R-:W-:Y:S01]  /*19c0*/  IMAD.IADD R23, R28, 0x1, R23 ;  /* 0x000000011c177824 */ /* 0x000fe200078e0217 */
[----:B------:R-:W-:-:S04]  /*19d0*/  PRMT R28, R33, 0x8880, RZ ;  /* 0x00008880211c7816 */ /* 0x000fc800000000ff */
[----:B------:R-:W-:-:S04]  /*19e0*/  PRMT R28, R28, 0x7710, RZ ;  /* 0x000077101c1c7816 */ /* 0x000fc800000000ff */
[----:B------:R-:W-:-:S04]  /*19f0*/  SHF.R.U32.HI R28, RZ, 0xd, R28 ;  /* 0x0000000dff1c7819 */ /* 0x000fc8000001161c */
[----:B------:R-:W-:Y:S01]  /*1a00*/  LOP3.LUT R28, R28, 0x3, RZ, 0xc0, !PT ;  /* 0x000000031c1c7812 */ /* 0x000fe200078ec0ff */
[----:B------:R-:W-:Y:S01]  /*1a10*/  IMAD.IADD R24, R35, 0x1, R32 ;  /* 0x0000000123187824 */ /* 0x000fe200078e0220 */
[----:B------:R-:W-:-:S03]  /*1a20*/  LOP3.LUT R35, R13, 0xffff, RZ, 0xc0, !PT ;  /* 0x0000ffff0d237812 */ /* 0x000fc600078ec0ff */
[----:B------:R-:W-:Y:S01]  /*1a30*/  IMAD.IADD R28, R33, 0x1, R28 ;  /* 0x00000001211c7824 */ /* 0x000fe200078e021c */
[----:B------:R-:W-:-:S04]  /*1a40*/  SHF.R.U32.HI R35, RZ, 0x6, R35 ;  /* 0x00000006ff237819 */ /* 0x000fc80000011623 */
[----:B------:R-:W-:Y:S02]  /*1a50*/  LOP3.LUT R28, R28, 0xfc, RZ, 0xc0, !PT ;  /* 0x000000fc1c1c7812 */ /* 0x000fe400078ec0ff */
[----:B------:R-:W-:-:S03]  /*1a60*/  PRMT R13, R35, 0x8880, RZ ;  /* 0x00008880230d7816 */ /* 0x000fc600000000ff */
[----:B------:R-:W-:Y:S01]  /*1a70*/  IMAD.MOV R28, RZ, RZ, -R28 ;  /* 0x000000ffff1c7224 */ /* 0x000fe200078e0a1c */
[----:B------:R-:W-:Y:S02]  /*1a80*/  PRMT R13, R13, 0x7710, RZ ;  /* 0x000077100d0d7816 */ /* 0x000fe400000000ff */
[----:B------:R-:W-:Y:S02]  /*1a90*/  LOP3.LUT R36, R14, 0xffff, RZ, 0xc0, !PT ;  /* 0x0000ffff0e247812 */ /* 0x000fe400078ec0ff */
[----:B------:R-:W-:Y:S02]  /*1aa0*/  PRMT R28, R28, 0x7710, RZ ;  /* 0x000077101c1c7816 */ /* 0x000fe400000000ff */
[----:B------:R-:W-:Y:S02]  /*1ab0*/  SHF.R.U32.HI R13, RZ, 0xd, R13 ;  /* 0x0000000dff0d7819 */ /* 0x000fe4000001160d */
[----:B------:R-:W-:Y:S01]  /*1ac0*/  SHF.R.U32.HI R36, RZ, 0x6, R36 ;  /* 0x00000006ff247819 */ /* 0x000fe20000011624 */
[----:B------:R-:W-:Y:S01]  /*1ad0*/  IMAD.IADD R33, R33, 0x1, R28 ;  /* 0x0000000121217824 */ /* 0x000fe200078e021c */
[----:B------:R-:W-:-:S02]  /*1ae0*/  LOP3.LUT R28, R13, 0x3, RZ, 0xc0, !PT ;  /* 0x000000030d1c7812 */ /* 0x000fc400078ec0ff */
[----:B------:R-:W-:-:S04]  /*1af0*/  PRMT R13, R36, 0x8880, RZ ;  /* 0x00008880240d7816 */ /* 0x000fc800000000ff */
[----:B------:R-:W-:-:S04]  /*1b00*/  PRMT R13, R13, 0x7710, RZ ;  /* 0x000077100d0d7816 */ /* 0x000fc800000000ff */
[----:B------:R-:W-:-:S04]  /*1b10*/  SHF.R.U32.HI R13, RZ, 0xd, R13 ;  /* 0x0000000dff0d7819 */ /* 0x000fc8000001160d */
[----:B------:R-:W-:-:S05]  /*1b20*/  LOP3.LUT R13, R13, 0x3, RZ, 0xc0, !PT ;  /* 0x000000030d0d7812 */ /* 0x000fca00078ec0ff */
[----:B------:R-:W-:-:S05]  /*1b30*/  IMAD.IADD R13, R36, 0x1, R13 ;  /* 0x00000001240d7824 */ /* 0x000fca00078e020d */
[----:B------:R-:W-:Y:S01]  /*1b40*/  LOP3.LUT R13, R13, 0xfc, RZ, 0xc0, !PT ;  /* 0x000000fc0d0d7812 */ /* 0x000fe200078ec0ff */
[----:B------:R-:W-:Y:S01]  /*1b50*/  IMAD.IADD R32, R32, 0x1, R37 ;  /* 0x0000000120207824 */ /* 0x000fe200078e0225 */
[----:B------:R-:W-:Y:S01]  /*1b60*/  LOP3.LUT R37, R22, 0xffff, RZ, 0xc0, !PT ;  /* 0x0000ffff16257812 */ /* 0x000fe200078ec0ff */
[----:B------:R-:W-:Y:S02]  /*1b70*/  IMAD.IADD R28, R35, 0x1, R28 ;  /* 0x00000001231c7824 */ /* 0x000fe400078e021c */
[----:B------:R-:W-:Y:S01]  /*1b80*/  IMAD.MOV R13, RZ, RZ, -R13 ;  /* 0x000000ffff0d7224 */ /* 0x000fe200078e0a0d */
[----:B------:R-:W-:Y:S02]  /*1b90*/  SHF.R.U32.HI R37, RZ, 0x6, R37 ;  /* 0x00000006ff257819 */ /* 0x000fe40000011625 */
[----:B------:R-:W-:Y:S02]  /*1ba0*/  LOP3.LUT R28, R28, 0xfc, RZ, 0xc0, !PT ;  /* 0x000000fc1c1c7812 */ /* 0x000fe400078ec0ff */
[----:B------:R-:W-:-:S03]  /*1bb0*/  PRMT R13, R13, 0x7710, RZ ;  /* 0x000077100d0d7816 */ /* 0x000fc600000000ff */
[----:B------:R-:W-:Y:S02]  /*1bc0*/  IMAD.MOV R28, RZ, RZ, -R28 ;  /* 0x000000ffff1c7224 */ /* 0x000fe400078e0a1c */
[----:B------:R-:W-:Y:S01]  /*1bd0*/  IMAD.IADD R36, R36, 0x1, R13 ;  /* 0x0000000124247824 */ /* 0x000fe200078e020d */
[----:B------:R-:W-:Y:S02]  /*1be0*/  PRMT R13, R37, 0x8880, RZ ;  /* 0x00008880250d7816 */ /* 0x000fe400000000ff */
[----:B------:R-:W-:Y:S02]  /*1bf0*/  PRMT R14, R28, 0x7710, RZ ;  /* 0x000077101c0e7816 */ /* 0x000fe400000000ff */
[----:B------:R-:W-:-:S04]  /*1c00*/  PRMT R13, R13, 0x7710, RZ ;  /* 0x000077100d0d7816 */ /* 0x000fc800000000ff */
[----:B------:R-:W-:Y:S01]  /*1c10*/  SHF.R.U32.HI R13, RZ, 0xd, R13 ;  /* 0x0000000dff0d7819 */ /* 0x000fe2000001160d */
[----:B------:R-:W-:-:S03]  /*1c20*/  IMAD.IADD R35, R35, 0x1, R14 ;  /* 0x0000000123237824 */ /* 0x000fc600078e020e */
[----:B------:R-:W-:-:S05]  /*1c30*/  LOP3.LUT R14, R13, 0x3, RZ, 0xc0, !PT ;  /* 0x000000030d0e7812 */ /* 0x000fca00078ec0ff */
[----:B------:R-:W-:-:S05]  /*1c40*/  IMAD.IADD R14, R37, 0x1, R14 ;  /* 0x00000001250e7824 */ /* 0x000fca00078e020e */
[----:B------:R-:W-:Y:S02]  /*1c50*/  LOP3.LUT R14, R14, 0xfc, RZ, 0xc0, !PT ;  /* 0x000000fc0e0e7812 */ /* 0x000fe400078ec0ff */
[----:B------:R-:W-:-:S03]  /*1c60*/  LOP3.LUT R13, R21, 0xffff, RZ, 0xc0, !PT ;  /* 0x0000ffff150d7812 */ /* 0x000fc600078ec0ff */
[----:B------:R-:W-:Y:S01]  /*1c70*/  IMAD.MOV R14, RZ, RZ, -R14 ;  /* 0x000000ffff0e7224 */ /* 0x000fe200078e0a0e */
[----:B------:R-:W-:-:S04]  /*1c80*/  SHF.R.U32.HI R13, RZ, 0x6, R13 ;  /* 0x00000006ff0d7819 */ /* 0x000fc8000001160d */
[----:B------:R-:W-:-:S05]  /*1c90*/  PRMT R14, R14, 0x7710, RZ ;  /* 0x000077100e0e7816 */ /* 0x000fca00000000ff */
[----:B------:R-:W-:Y:S01]  /*1ca0*/  IMAD.IADD R37, R37, 0x1, R14 ;  /* 0x0000000125257824 */ /* 0x000fe200078e020e */
[----:B------:R-:W-:-:S04]  /*1cb0*/  PRMT R14, R13, 0x8880, RZ ;  /* 0x000088800d0e7816 */ /* 0x000fc800000000ff */
[----:B------:R-:W-:-:S04]  /*1cc0*/  PRMT R14, R14, 0x7710, RZ ;  /* 0x000077100e0e7816 */ /* 0x000fc800000000ff */
[----:B------:R-:W-:-:S04]  /*1cd0*/  SHF.R.U32.HI R14, RZ, 0xd, R14 ;  /* 0x0000000dff0e7819 */ /* 0x000fc8000001160e */
[----:B------:R-:W-:-:S05]  /*1ce0*/  LOP3.LUT R14, R14, 0x3, RZ, 0xc0, !PT ;  /* 0x000000030e0e7812 */ /* 0x000fca00078ec0ff */
[----:B------:R-:W-:-:S05]  /*1cf0*/  IMAD.IADD R14, R13, 0x1, R14 ;  /* 0x000000010d0e7824 */ /* 0x000fca00078e020e */
[----:B------:R-:W-:-:S05]  /*1d00*/  LOP3.LUT R14, R14, 0xfc, RZ, 0xc0, !PT ;  /* 0x000000fc0e0e7812 */ /* 0x000fca00078ec0ff */
[----:B------:R-:W-:Y:S01]  /*1d10*/  IMAD.MOV R21, RZ, RZ, -R14 ;  /* 0x000000ffff157224 */ /* 0x000fe200078e0a0e */
[----:B------:R-:W-:-:S04]  /*1d20*/  LOP3.LUT R14, R12, 0xffff, RZ, 0xc0, !PT ;  /* 0x0000ffff0c0e7812 */ /* 0x000fc800078ec0ff */
[----:B------:R-:W-:Y:S02]  /*1d30*/  PRMT R12, R21, 0x7710, RZ ;  /* 0x00007710150c7816 */ /* 0x000fe400000000ff */
[----:B------:R-:W-:-:S03]  /*1d40*/  SHF.R.U32.HI R14, RZ, 0x6, R14 ;  /* 0x00000006ff0e7819 */ /* 0x000fc6000001160e */
[----:B------:R-:W-:Y:S01]  /*1d50*/  IMAD.IADD R13, R13, 0x1, R12 ;  /* 0x000000010d0d7824 */ /* 0x000fe200078e020c */
[----:B------:R-:W-:-:S04]  /*1d60*/  PRMT R12, R14, 0x8880, RZ ;  /* 0x000088800e0c7816 */ /* 0x000fc800000000ff */
[----:B------:R-:W-:-:S04]  /*1d70*/  PRMT R12, R12, 0x7710, RZ ;  /* 0x000077100c0c7816 */ /* 0x000fc800000000ff */
[----:B------:R-:W-:-:S04]  /*1d80*/  SHF.R.U32.HI R12, RZ, 0xd, R12 ;  /* 0x0000000dff0c7819 */ /* 0x000fc8000001160c */
[----:B------:R-:W-:Y:S02]  /*1d90*/  LOP3.LUT R21, R12, 0x3, RZ, 0xc0, !PT ;  /* 0x000000030c157812 */ /* 0x000fe400078ec0ff */
[----:B------:R-:W-:-:S03]  /*1da0*/  IADD3 R12, R2, 0x200, RZ ;  /* 0x00000200020c7810 */ /* 0x000fc60007ffe0ff */
[----:B------:R-:W-:Y:S02]  /*1db0*/  IMAD.IADD R21, R14, 0x1, R21 ;  /* 0x000000010e157824 */ /* 0x000fe400078e0215 */
[----:B------:R-:W-:-:S03]  /*1dc0*/  IMAD.HI R12, R12, 0x2aaaaaab, RZ ;  /* 0x2aaaaaab0c0c7827 */ /* 0x000fc600078e02ff */
[----:B------:R-:W-:-:S05]  /*1dd0*/  LOP3.LUT R21, R21, 0xfc, RZ, 0xc0, !PT ;  /* 0x000000fc15157812 */ /* 0x000fca00078ec0ff */
[----:B------:R-:W-:Y:S01]  /*1de0*/  IMAD.MOV R28, RZ, RZ, -R21 ;  /* 0x000000ffff1c7224 */ /* 0x000fe200078e0a15 */
[----:B------:R-:W-:-:S04]  /*1df0*/  SHF.R.U32.HI R21, RZ, 0x1f, R12 ;  /* 0x0000001fff157819 */ /* 0x000fc8000001160c */
[----:B------:R-:W-:Y:S02]  /*1e00*/  LEA.HI.SX32 R22, R12, R21, 0x19 ;  /* 0x000000150c167211 */ /* 0x000fe400078fcaff */
[----:B------:R-:W-:-:S03]  /*1e10*/  PRMT R21, R28, 0x7710, RZ ;  /* 0x000077101c157816 */ /* 0x000fc600000000ff */
[----:B------:R-:W-:Y:S01]  /*1e20*/  IMAD.SHL.U32 R22, R22, 0x100, RZ ;  /* 0x0000010016167824 */ /* 0x000fe200078e00ff */
[C---:B------:R-:W-:Y:S01]  /*1e30*/  ISETP.GE.AND P3, PT, R11.reuse, 0x100, PT ;  /* 0x000001000b00780c */ /* 0x040fe20003f66270 */
[----:B------:R-:W-:Y:S01]  /*1e40*/  IMAD.IADD R14, R14, 0x1, R21 ;  /* 0x000000010e0e7824 */ /* 0x000fe200078e0215 */
[C---:B------:R-:W-:Y:S02]  /*1e50*/  ISETP.GT.AND P4, PT, R11.reuse, 0x1ff, PT ;  /* 0x000001ff0b00780c */ /* 0x040fe40003f84270 */
[----:B------:R-:W-:Y:S02]  /*1e60*/  SHF.R.S32.HI R21, RZ, 0x1f, R11 ;  /* 0x0000001fff157819 */ /* 0x000fe4000001140b */
[----:B------:R-:W-:Y:S02]  /*1e70*/  IADD3 R11, P5, R11, R22, RZ ;  /* 0x000000160b0b7210 */ /* 0x000fe40007fbe0ff */
[----:B------:R-:W-:Y:S02]  /*1e80*/  PRMT R12, R23, 0x8880, RZ ;  /* 0x00008880170c7816 */ /* 0x000fe400000000ff */
[----:B------:R-:W-:-:S02]  /*1e90*/  LEA.HI.X.SX32 R22, R22, R21, 0x1, P5 ;  /* 0x0000001516167211 */ /* 0x000fc400028f0eff */
[----:B------:R-:W-:Y:S01]  /*1ea0*/  PRMT R21, R13, 0x8880, RZ ;  /* 0x000088800d157816 */ /* 0x000fe200000000ff */
[----:B------:R-:W-:Y:S01]  /*1eb0*/  IMAD R31, R12, 0x1000, R31 ;  /* 0x000010000c1f7824 */ /* 0x000fe200078e021f */
[----:B------:R-:W-:Y:S02]  /*1ec0*/  LEA R12, P5, R11, c[0x0][0x170], 0x2 ;  /* 0x00005c000b0c7a11 */ /* 0x000fe400078a10ff */
[----:B------:R-:W-:Y:S01]  /*1ed0*/  PRMT R33, R33, 0x8880, RZ ;  /* 0x0000888021217816 */ /* 0x000fe200000000ff */
[----:B------:R-:W-:Y:S01]  /*1ee0*/  IMAD R28, R21, 0x1000, R20 ;  /* 0x00001000151c7824 */ /* 0x000fe200078e0214 */
[----:B------:R-:W-:Y:S01]  /*1ef0*/  LEA.HI.X R13, R11, c[0x0][0x174], R22, 0x2, P5 ;  /* 0x00005d000b0d7a11 */ /* 0x000fe200028f1416 */
[----:B------:R-:W-:Y:S01]  /*1f00*/  CS2R R20, SRZ ;  /* 0x0000000000147805 */ /* 0x000fe2000001ff00 */
[----:B------:R-:W-:Y:S01]  /*1f10*/  CS2R R22, SRZ ;  /* 0x0000000000167805 */ /* 0x000fe2000001ff00 */
[----:B------:R-:W-:Y:S01]  /*1f20*/  IMAD.MOV.U32 R34, RZ, RZ, RZ ;  /* 0x000000ffff227224 */ /* 0x000fe200078e00ff */
[----:B------:R-:W-:Y:S01]  /*1f30*/  PRMT R11, R35, 0x8880, RZ ;  /* 0x00008880230b7816 */ /* 0x000fe200000000ff */
[----:B------:R-:W-:Y:S01]  /*1f40*/  IMAD.WIDE R28, R28, R25, c[0x0][0x168] ;  /* 0x00005a001c1c7625 */ /* 0x000fe200078e0219 */
[----:B------:R-:W-:-:S02]  /*1f50*/  PRMT R36, R36, 0x8880, RZ ;  /* 0x0000888024247816 */ /* 0x000fc400000000ff */
[----:B------:R0:W4:Y:S01]  /*1f60*/  @P4 LDG.E.EL.128 R20, [R12.64+-0x800] ;  /* 0xfff800040c144981 */ /* 0x000122000c2e1d00 */
[----:B------:R-:W-:Y:S02]  /*1f70*/  IMAD R33, R33, 0x1000, R30 ;  /* 0x0000100021217824 */ /* 0x000fe400078e021e */
[----:B------:R-:W-:Y:S01]  /*1f80*/  IMAD R11, R11, 0x1000, R26 ;  /* 0x000010000b0b7824 */ /* 0x000fe200078e021a */
[----:B------:R1:W4:Y:S01]  /*1f90*/  @!P0 LDG.E.EL R34, [R28.64] ;  /* 0x000000041c228981 */ /* 0x000322000c2e1900 */
[----:B------:R-:W-:Y:S01]  /*1fa0*/  IMAD.MOV.U32 R26, RZ, RZ, R36 ;  /* 0x000000ffff1a7224 */ /* 0x000fe200078e0024 */
[----:B0-----:R-:W-:Y:S01]  /*1fb0*/  PRMT R13, R37, 0x8880, RZ ;  /* 0x00008880250d7816 */ /* 0x001fe200000000ff */
[----:B------:R-:W-:Y:S02]  /*1fc0*/  IMAD.MOV.U32 R12, RZ, RZ, RZ ;  /* 0x000000ffff0c7224 */ /* 0x000fe400078e00ff */
[----:B-1----:R-:W-:Y:S01]  /*1fd0*/  IMAD.WIDE R28, R33, R6, c[0x0][0x160] ;  /* 0x00005800211c7625 */ /* 0x002fe200078e0206 */
[----:B------:R-:W-:-:S03]  /*1fe0*/  PRMT R33, R14, 0x8880, RZ ;  /* 0x000088800e217816 */ /* 0x000fc600000000ff */
[----:B------:R-:W-:Y:S01]  /*1ff0*/  IMAD R37, R26, 0x1000, R15 ;  /* 0x000010001a257824 */ /* 0x000fe200078e020f */
[----:B------:R0:W4:Y:S01]  /*2000*/  @!P3 LDG.E.EL R12, [R28.64] ;  /* 0x000000041c0cb981 */ /* 0x000122000c2e1900 */
[----:B------:R-:W-:Y:S02]  /*2010*/  IMAD R15, R13, 0x1000, R24 ;  /* 0x000010000d0f7824 */ /* 0x000fe400078e0218 */
[----:B------:R-:W-:Y:S02]  /*2020*/  IMAD.MOV.U32 R13, RZ, RZ, RZ ;  /* 0x000000ffff0d7224 */ /* 0x000fe400078e00ff */
[----:B------:R-:W-:Y:S02]  /*2030*/  IMAD R32, R33, 0x1000, R32 ;  /* 0x0000100021207824 */ /* 0x000fe400078e0220 */
[----:B0-----:R-:W-:-:S05]  /*2040*/  IMAD.WIDE R28, R11, R6, c[0x0][0x160] ;  /* 0x000058000b1c7625 */ /* 0x001fca00078e0206 */
[----:B------:R0:W5:Y:S01]  /*2050*/  @!P3 LDG.E.EL R13, [R28.64] ;  /* 0x000000041c0db981 */ /* 0x000162000c2e1900 */
[----:B------:R-:W-:Y:S02]  /*2060*/  IMAD.MOV.U32 R14, RZ, RZ, RZ ;  /* 0x000000ffff0e7224 */ /* 0x000fe400078e00ff */
[----:B------:R-:W-:Y:S02]  /*2070*/  IMAD.MOV.U32 R24, RZ, RZ, RZ ;  /* 0x000000ffff187224 */ /* 0x000fe400078e00ff */
[----:B------:R-:W-:Y:S02]  /*2080*/  IMAD.MOV.U32 R11, RZ, RZ, RZ ;  /* 0x000000ffff0b7224 */ /* 0x000fe400078e00ff */
[----:B------:R-:W-:-:S04]  /*2090*/  IMAD.WIDE R36, R37, R6, c[0x0][0x160] ;  /* 0x0000580025247625 */ /* 0x000fc800078e0206 */
[-C--:B0-----:R-:W-:Y:S01]  /*20a0*/  IMAD.WIDE R28, R15, R6.reuse, c[0x0][0x160] ;  /* 0x000058000f1c7625 */ /* 0x081fe200078e0206 */
[----:B------:R-:W5:Y:S03]  /*20b0*/  @!P3 LDG.E.EL R14, [R36.64] ;  /* 0x00000004240eb981 */ /* 0x000f66000c2e1900 */
[----:B------:R-:W-:Y:S02]  /*20c0*/  IMAD.MOV.U32 R15, RZ, RZ, RZ ;  /* 0x000000ffff0f7224 */ /* 0x000fe400078e00ff */
[----:B------:R-:W-:-:S04]  /*20d0*/  IMAD.WIDE R30, R31, R6, c[0x0][0x160] ;  /* 0x000058001f1e7625 */ /* 0x000fc800078e0206 */
[----:B------:R-:W-:Y:S01]  /*20e0*/  IMAD.WIDE R32, R32, R25, c[0x0][0x168] ;  /* 0x00005a0020207625 */ /* 0x000fe200078e0219 */
[----:B------:R-:W5:Y:S04]  /*20f0*/  @!P1 LDG.E.EL R11, [R30.64] ;  /* 0x000000041e0b9981 */ /* 0x000f68000c2e1900 */
[----:B------:R-:W5:Y:S04]  /*2100*/  @!P2 LDG.E.EL R24, [R32.64] ;  /* 0x000000042018a981 */ /* 0x000f68000c2e1900 */
[----:B------:R-:W5:Y:S01]  /*2110*/  @!P3 LDG.E.EL R15, [R28.64] ;  /* 0x000000041c0fb981 */ /* 0x000f62000c2e1900 */
[----:B--2---:R-:W-:-:S02]  /*2120*/  @P1 SEL R8, R7, R16, !P0 ;  /* 0x0000001007081207 */ /* 0x004fc40004000000 */
[----:B------:R-:W-:Y:S02]  /*2130*/  @P1 SEL R9, R0, R17, !P0 ;  /* 0x0000001100091207 */ /* 0x000fe40004000000 */
[----:B---3--:R-:W-:Y:S02]  /*2140*/  @P1 SEL R10, R5, R18, !P0 ;  /* 0x00000012050a1207 */ /* 0x008fe40004000000 */
[----:B----4-:R-:W-:Y:S01]  /*2150*/  @P3 SEL R12, R3, R20, !P2 ;  /* 0x00000014030c3207 */ /* 0x010fe20005000000 */
[----:B------:R-:W-:Y:S01]  /*2160*/  IMAD.WIDE R2, R2, R25, c[0x0][0x178] ;  /* 0x00005e0002027625 */ /* 0x000fe200078e0219 */
[----:B------:R-:W-:Y:S02]  /*2170*/  @P3 SEL R13, R4, R21, !P2 ;  /* 0x00000015040d3207 */ /* 0x000fe40005000000 */
[----:B-----5:R-:W-:Y:S02]  /*2180*/  @P3 SEL R14, R27, R22, !P2 ;  /* 0x000000161b0e3207 */ /* 0x020fe40005000000 */
[----:B------:R-:W-:-:S02]  /*2190*/  @P1 SEL R11, R34, R19, !P0 ;  /* 0x00000013220b1207 */ /* 0x000fc40004000000 */
[----:B------:R-:W-:-:S03]  /*21a0*/  @P3 SEL R15, R24, R23, !P2 ;  /* 0x00000017180f3207 */ /* 0x000fc60005000000 */
[----:B------:R-:W-:Y:S04]  /*21b0*/  STG.E.128 [R2.64], R8 ;  /* 0x0000000802007986 */ /* 0x000fe8000c101d04 */
[----:B------:R-:W-:Y:S01]  /*21c0*/  STG.E.128 [R2.64+0x800], R12 ;  /* 0x0008000c02007986 */ /* 0x000fe2000c101d04 */
[----:B------:R-:W-:Y:S05]  /*21d0*/  EXIT ;  /* 0x000000000000794d */ /* 0x000fea0003800000 */
.L_x_0:
[----:B------:R-:W-:-:S00]  /*21e0*/  BRA `(.L_x_0) ;  /* 0xfffffff000007947 */ /* 0x000fc0000383ffff */
[----:B------:R-:W-:-:S00]  /*21f0*/  NOP ;  /* 0x0000000000007918 */ /* 0x000fc00000000000 */
        /* <DEDUP_REMOVED lines=8> */
.L_x_1:
